	.target	sm_90a

	.elftype	@"ET_EXEC"


//--------------------- .note.nv.tkinfo           --------------------------
	.section	.note.nv.tkinfo,"",@"SHT_NOTE"
	.sectionflags	@"SHF_NOTE_NV_TKINFO"
	.tkinfo
        /*0018*/ 	.word	0x00000002
        /*0030*/ 	.string	""
        /*0030*/ 	.string	"ptxas"
        /*0030*/ 	.string	"Cuda compilation tools, release 13.0, V13.0.88"
        /*0030*/ 	.string	"Build cuda_13.0.r13.0/compiler.36424714_0"
        /*0030*/ 	.string	"-arch sm_90a -m 64 "



//--------------------- .note.nv.cuinfo           --------------------------
	.section	.note.nv.cuinfo,"",@"SHT_NOTE"
	.sectionflags	@"SHF_NOTE_NV_CUINFO"
        /*0018*/ 	.short	0x0002
        /*001a*/ 	.short	0x005a
        /*001c*/ 	.short	0x0082
	.zero		2


//--------------------- .nv.info                  --------------------------
	.section	.nv.info,"",@"SHT_CUDA_INFO"
	.align	4


	//----- nvinfo : EIATTR_REGCOUNT
	.align		4
        /*0000*/ 	.byte	0x04, 0x2f
        /*0002*/ 	.short	(.L_12 - .L_11)
	.align		4
.L_11:
        /*0004*/ 	.word	index@(_ZN7cutlass13device_kernelINS_4conv6kernel13ConvUniversalINS1_16ConvProblemShapeILNS1_8OperatorE2ELi2EEENS1_10collective14CollectiveConvINS1_46MainloopSm90TmaGmmaWarpSpecializedImplicitGemmILS5_2ELi4ELi2EN4cute5tupleIJNSA_1CILi2EEENSC_ILi1EEESE_EEENS1_36KernelImplicitTmaWarpSpecializedSm90ELi1EEENSB_IJNSC_ILi256EEENSB_IJNSC_ILi128EEEEEENSB_IJNSC_ILi64EEEEEEEEENS_6half_tESO_NSA_8TiledMMAINSA_8MMA_AtomIJNSA_4SM904GMMA26MMA_64x128x16_F32F16F16_SSILNSS_5MajorE1ELSU_1ELNSS_7ScaleInE1ELSV_1EEEEEENSA_6LayoutINSB_IJSE_SE_SE_EEENSB_IJNSC_ILi0EEES10_S10_EEEEENSB_IJNSA_10UnderscoreES13_S13_EEEEENS7_6detail26Sm90ImplicitGemmTileTraitsINSA_13SM90_TMA_LOADENSA_14ComposedLayoutINSA_7SwizzleILi3ELi4ELi3EEENSA_18smem_ptr_flag_bitsILi16EEENSY_INSB_IJNSB_IJSL_NSC_ILi4EEEEEENSB_IJNSC_ILi8EEES1G_EEENSB_IJSE_S1E_EEEEEENSB_IJNSB_IJSE_NSC_ILi4096EEEEEENSB_IJSL_NSC_ILi512EEEEEENSB_IJS10_NSC_ILi16384EEEEEEEEEEEEEvEENS17_INSA_30SM90_TMA_LOAD_IM2COL_MULTICASTENS19_IS1B_S1D_NSY_INSB_IJNSB_IJSL_SD_EEES1H_S1I_EEENSB_IJS1L_S1N_NSB_IJS10_NSC_ILi8192EEEEEEEEEEEEEvEEEENS_8epilogue10collective6detail29Sm90TmaWarpSpecializedAdapterINS25_15DefaultEpilogueISO_NSB_IJlNSB_IJSE_llEEES10_EEES2A_NS24_6thread17LinearCombinationISO_Li1EffLNS2B_9ScaleType4KindE0ELNS_15FloatRoundStyleE2ESO_EENS_4gemm15EpilogueDefaultEEEEEvvEEEEvNT_6ParamsE)
        /*0008*/ 	.word	0x000000ff


	//----- nvinfo : EIATTR_FRAME_SIZE
	.align		4
.L_12:
        /*000c*/ 	.byte	0x04, 0x11
        /*000e*/ 	.short	(.L_14 - .L_13)
	.align		4
.L_13:
        /*0010*/ 	.word	index@(_ZN7cutlass13device_kernelINS_4conv6kernel13ConvUniversalINS1_16ConvProblemShapeILNS1_8OperatorE2ELi2EEENS1_10collective14CollectiveConvINS1_46MainloopSm90TmaGmmaWarpSpecializedImplicitGemmILS5_2ELi4ELi2EN4cute5tupleIJNSA_1CILi2EEENSC_ILi1EEESE_EEENS1_36KernelImplicitTmaWarpSpecializedSm90ELi1EEENSB_IJNSC_ILi256EEENSB_IJNSC_ILi128EEEEEENSB_IJNSC_ILi64EEEEEEEEENS_6half_tESO_NSA_8TiledMMAINSA_8MMA_AtomIJNSA_4SM904GMMA26MMA_64x128x16_F32F16F16_SSILNSS_5MajorE1ELSU_1ELNSS_7ScaleInE1ELSV_1EEEEEENSA_6LayoutINSB_IJSE_SE_SE_EEENSB_IJNSC_ILi0EEES10_S10_EEEEENSB_IJNSA_10UnderscoreES13_S13_EEEEENS7_6detail26Sm90ImplicitGemmTileTraitsINSA_13SM90_TMA_LOADENSA_14ComposedLayoutINSA_7SwizzleILi3ELi4ELi3EEENSA_18smem_ptr_flag_bitsILi16EEENSY_INSB_IJNSB_IJSL_NSC_ILi4EEEEEENSB_IJNSC_ILi8EEES1G_EEENSB_IJSE_S1E_EEEEEENSB_IJNSB_IJSE_NSC_ILi4096EEEEEENSB_IJSL_NSC_ILi512EEEEEENSB_IJS10_NSC_ILi16384EEEEEEEEEEEEEvEENS17_INSA_30SM90_TMA_LOAD_IM2COL_MULTICASTENS19_IS1B_S1D_NSY_INSB_IJNSB_IJSL_SD_EEES1H_S1I_EEENSB_IJS1L_S1N_NSB_IJS10_NSC_ILi8192EEEEEEEEEEEEEvEEEENS_8epilogue10collective6detail29Sm90TmaWarpSpecializedAdapterINS25_15DefaultEpilogueISO_NSB_IJlNSB_IJSE_llEEES10_EEES2A_NS24_6thread17LinearCombinationISO_Li1EffLNS2B_9ScaleType4KindE0ELNS_15FloatRoundStyleE2ESO_EENS_4gemm15EpilogueDefaultEEEEEvvEEEEvNT_6ParamsE)
        /*0014*/ 	.word	0x000003f0


	//----- nvinfo : EIATTR_MIN_STACK_SIZE
	.align		4
.L_14:
        /*0018*/ 	.byte	0x04, 0x12
        /*001a*/ 	.short	(.L_16 - .L_15)
	.align		4
.L_15:
        /*001c*/ 	.word	index@(_ZN7cutlass13device_kernelINS_4conv6kernel13ConvUniversalINS1_16ConvProblemShapeILNS1_8OperatorE2ELi2EEENS1_10collective14CollectiveConvINS1_46MainloopSm90TmaGmmaWarpSpecializedImplicitGemmILS5_2ELi4ELi2EN4cute5tupleIJNSA_1CILi2EEENSC_ILi1EEESE_EEENS1_36KernelImplicitTmaWarpSpecializedSm90ELi1EEENSB_IJNSC_ILi256EEENSB_IJNSC_ILi128EEEEEENSB_IJNSC_ILi64EEEEEEEEENS_6half_tESO_NSA_8TiledMMAINSA_8MMA_AtomIJNSA_4SM904GMMA26MMA_64x128x16_F32F16F16_SSILNSS_5MajorE1ELSU_1ELNSS_7ScaleInE1ELSV_1EEEEEENSA_6LayoutINSB_IJSE_SE_SE_EEENSB_IJNSC_ILi0EEES10_S10_EEEEENSB_IJNSA_10UnderscoreES13_S13_EEEEENS7_6detail26Sm90ImplicitGemmTileTraitsINSA_13SM90_TMA_LOADENSA_14ComposedLayoutINSA_7SwizzleILi3ELi4ELi3EEENSA_18smem_ptr_flag_bitsILi16EEENSY_INSB_IJNSB_IJSL_NSC_ILi4EEEEEENSB_IJNSC_ILi8EEES1G_EEENSB_IJSE_S1E_EEEEEENSB_IJNSB_IJSE_NSC_ILi4096EEEEEENSB_IJSL_NSC_ILi512EEEEEENSB_IJS10_NSC_ILi16384EEEEEEEEEEEEEvEENS17_INSA_30SM90_TMA_LOAD_IM2COL_MULTICASTENS19_IS1B_S1D_NSY_INSB_IJNSB_IJSL_SD_EEES1H_S1I_EEENSB_IJS1L_S1N_NSB_IJS10_NSC_ILi8192EEEEEEEEEEEEEvEEEENS_8epilogue10collective6detail29Sm90TmaWarpSpecializedAdapterINS25_15DefaultEpilogueISO_NSB_IJlNSB_IJSE_llEEES10_EEES2A_NS24_6thread17LinearCombinationISO_Li1EffLNS2B_9ScaleType4KindE0ELNS_15FloatRoundStyleE2ESO_EENS_4gemm15EpilogueDefaultEEEEEvvEEEEvNT_6ParamsE)
        /*0020*/ 	.word	0x000003f0
.L_16:


//--------------------- .nv.compat                --------------------------
	.section	.nv.compat,"",@"SHT_CUDA_COMPAT_INFO"
	.align	4
        /*0000*/ 	.byte	0x02, 0x09, 0x01, 0x00, 0x02, 0x02, 0x04, 0x00, 0x02, 0x05, 0x05, 0x00, 0x03, 0x07, 0x01, 0x01
        /*0010*/ 	.byte	0x02, 0x03, 0x01, 0x00, 0x02, 0x06, 0x01, 0x00, 0x04, 0x0b, 0x08, 0x00, 0x00, 0x00, 0x00, 0x00
        /*0020*/ 	.byte	0x00, 0x00, 0x00, 0x00


//--------------------- .nv.info._ZN7cutlass13device_kernelINS_4conv6kernel13ConvUniversalINS1_16ConvProblemShapeILNS1_8OperatorE2ELi2EEENS1_10collective14CollectiveConvINS1_46MainloopSm90TmaGmmaWarpSpecializedImplicitGemmILS5_2ELi4ELi2EN4cute5tupleIJNSA_1CILi2EEENSC_ILi1EEESE_EEENS1_36KernelImplicitTmaWarpSpecializedSm90ELi1EEENSB_IJNSC_ILi256EEENSB_IJNSC_ILi128EEEEEENSB_IJNSC_ILi64EEEEEEEEENS_6half_tESO_NSA_8TiledMMAINSA_8MMA_AtomIJNSA_4SM904GMMA26MMA_64x128x16_F32F16F16_SSILNSS_5MajorE1ELSU_1ELNSS_7ScaleInE1ELSV_1EEEEEENSA_6LayoutINSB_IJSE_SE_SE_EEENSB_IJNSC_ILi0EEES10_S10_EEEEENSB_IJNSA_10UnderscoreES13_S13_EEEEENS7_6detail26Sm90ImplicitGemmTileTraitsINSA_13SM90_TMA_LOADENSA_14ComposedLayoutINSA_7SwizzleILi3ELi4ELi3EEENSA_18smem_ptr_flag_bitsILi16EEENSY_INSB_IJNSB_IJSL_NSC_ILi4EEEEEENSB_IJNSC_ILi8EEES1G_EEENSB_IJSE_S1E_EEEEEENSB_IJNSB_IJSE_NSC_ILi4096EEEEEENSB_IJSL_NSC_ILi512EEEEEENSB_IJS10_NSC_ILi16384EEEEEEEEEEEEEvEENS17_INSA_30SM90_TMA_LOAD_IM2COL_MULTICASTENS19_IS1B_S1D_NSY_INSB_IJNSB_IJSL_SD_EEES1H_S1I_EEENSB_IJS1L_S1N_NSB_IJS10_NSC_ILi8192EEEEEEEEEEEEEvEEEENS_8epilogue10collective6detail29Sm90TmaWarpSpecializedAdapterINS25_15DefaultEpilogueISO_NSB_IJlNSB_IJSE_llEEES10_EEES2A_NS24_6thread17LinearCombinationISO_Li1EffLNS2B_9ScaleType4KindE0ELNS_15FloatRoundStyleE2ESO_EENS_4gemm15EpilogueDefaultEEEEEvvEEEEvNT_6ParamsE --------------------------
	.section	.nv.info._ZN7cutlass13device_kernelINS_4conv6kernel13ConvUniversalINS1_16ConvProblemShapeILNS1_8OperatorE2ELi2EEENS1_10collective14CollectiveConvINS1_46MainloopSm90TmaGmmaWarpSpecializedImplicitGemmILS5_2ELi4ELi2EN4cute5tupleIJNSA_1CILi2EEENSC_ILi1EEESE_EEENS1_36KernelImplicitTmaWarpSpecializedSm90ELi1EEENSB_IJNSC_ILi256EEENSB_IJNSC_ILi128EEEEEENSB_IJNSC_ILi64EEEEEEEEENS_6half_tESO_NSA_8TiledMMAINSA_8MMA_AtomIJNSA_4SM904GMMA26MMA_64x128x16_F32F16F16_SSILNSS_5MajorE1ELSU_1ELNSS_7ScaleInE1ELSV_1EEEEEENSA_6LayoutINSB_IJSE_SE_SE_EEENSB_IJNSC_ILi0EEES10_S10_EEEEENSB_IJNSA_10UnderscoreES13_S13_EEEEENS7_6detail26Sm90ImplicitGemmTileTraitsINSA_13SM90_TMA_LOADENSA_14ComposedLayoutINSA_7SwizzleILi3ELi4ELi3EEENSA_18smem_ptr_flag_bitsILi16EEENSY_INSB_IJNSB_IJSL_NSC_ILi4EEEEEENSB_IJNSC_ILi8EEES1G_EEENSB_IJSE_S1E_EEEEEENSB_IJNSB_IJSE_NSC_ILi4096EEEEEENSB_IJSL_NSC_ILi512EEEEEENSB_IJS10_NSC_ILi16384EEEEEEEEEEEEEvEENS17_INSA_30SM90_TMA_LOAD_IM2COL_MULTICASTENS19_IS1B_S1D_NSY_INSB_IJNSB_IJSL_SD_EEES1H_S1I_EEENSB_IJS1L_S1N_NSB_IJS10_NSC_ILi8192EEEEEEEEEEEEEvEEEENS_8epilogue10collective6detail29Sm90TmaWarpSpecializedAdapterINS25_15DefaultEpilogueISO_NSB_IJlNSB_IJSE_llEEES10_EEES2A_NS24_6thread17LinearCombinationISO_Li1EffLNS2B_9ScaleType4KindE0ELNS_15FloatRoundStyleE2ESO_EENS_4gemm15EpilogueDefaultEEEEEvvEEEEvNT_6ParamsE,"",@"SHT_CUDA_INFO"
	.sectionflags	@""
	.align	4


	//----- nvinfo : EIATTR_CUDA_API_VERSION
	.align		4
        /*0000*/ 	.byte	0x04, 0x37
        /*0002*/ 	.short	(.L_18 - .L_17)
.L_17:
        /*0004*/ 	.word	0x00000082


	//----- nvinfo : EIATTR_KPARAM_INFO
	.align		4
.L_18:
        /*0008*/ 	.byte	0x04, 0x17
        /*000a*/ 	.short	(.L_20 - .L_19)
.L_19:
        /*000c*/ 	.word	0x00000000
        /*0010*/ 	.short	0x0000
        /*0012*/ 	.short	0x0070
        /*0014*/ 	.byte	0x00, 0xf0, 0x01, 0x0e


	//----- nvinfo : EIATTR_SPARSE_MMA_MASK
	.align		4
.L_20:
        /*0018*/ 	.byte	0x03, 0x50
        /*001a*/ 	.short	0x0000


	//----- nvinfo : EIATTR_MAXREG_COUNT
	.align		4
        /*001c*/ 	.byte	0x03, 0x1b
        /*001e*/ 	.short	0x00ff


	//----- nvinfo : EIATTR_NUM_BARRIERS
	.align		4
        /*0020*/ 	.byte	0x02, 0x4c
        /*0022*/ 	.byte	0x01
	.zero		1


	//----- nvinfo : EIATTR_ANNOTATIONS
	.align		4
        /*0024*/ 	.byte	0x04, 0x55
        /*0026*/ 	.short	(.L_22 - .L_21)


	//   ....[0]....
.L_21:
        /*0028*/ 	.word	0x00000001
        /*002c*/ 	.byte	0xf0, 0x0e, 0x00, 0x00, 0x01, 0x00, 0x00, 0x00, 0x30, 0x0f, 0x00, 0x00, 0x01, 0x00, 0x00, 0x00
        /* <DEDUP_REMOVED lines=372> */
        /*177c*/ 	.byte	0xd0, 0x45, 0x01, 0x00, 0x01, 0x00, 0x00, 0x00, 0x10, 0x46, 0x01, 0x00


	//----- nvinfo : EIATTR_MERCURY_ISA_VERSION
	.align		4
.L_22:
        /*1788*/ 	.byte	0x03, 0x5f
        /*178a*/ 	.short	0x0101


	//----- nvinfo : EIATTR_COOP_GROUP_MASK_REGIDS
	.align		4
        /*178c*/ 	.byte	0x04, 0x29
        /*178e*/ 	.short	(.L_24 - .L_23)


	//   ....[0]....
.L_23:
        /*1790*/ 	.word	0xffffffff


	//   ....[1]....
        /*1794*/ 	.word	0xffffffff


	//   ....[2]....
        /*1798*/ 	.word	0xffffffff


	//   ....[3]....
        /*179c*/ 	.word	0xffffffff


	//----- nvinfo : EIATTR_COOP_GROUP_INSTR_OFFSETS
	.align		4
.L_24:
        /*17a0*/ 	.byte	0x04, 0x28
        /*17a2*/ 	.short	(.L_26 - .L_25)


	//   ....[0]....
.L_25:
        /*17a4*/ 	.word	0x00000060


	//   ....[1]....
        /*17a8*/ 	.word	0x00000090


	//   ....[2]....
        /*17ac*/ 	.word	0x00000190


	//   ....[3]....
        /*17b0*/ 	.word	0x000006e0


	//----- nvinfo : EIATTR_MBARRIER_INSTR_OFFSETS
	.align		4
.L_26:
        /*17b4*/ 	.byte	0x04, 0x39
        /*17b6*/ 	.short	(.L_28 - .L_27)


	//   ....[0]....
.L_27:
        /*17b8*/ 	.word	0x00000330
        /*17bc*/ 	.word	0x000000ff
        /*17c0*/ 	.word	0x00030000
        /*17c4*/ 	.short	0x0100
        /*17c6*/ 	.byte	0x07
	.zero		1


	//   ....[1]....
        /*17c8*/ 	.word	0x00000340
        /*17cc*/ 	.word	0x000000ff
        /*17d0*/ 	.word	0x00030020
        /*17d4*/ 	.short	0x0100
        /*17d6*/ 	.byte	0x07
	.zero		1


	//   ....[2]....
        /*17d8*/ 	.word	0x00000350
        /*17dc*/ 	.word	0x000000ff
        /*17e0*/ 	.word	0x00030008
        /*17e4*/ 	.short	0x0100
        /*17e6*/ 	.byte	0x07
	.zero		1


	//   ....[3]....
        /*17e8*/ 	.word	0x00000360
        /*17ec*/ 	.word	0x000000ff
        /*17f0*/ 	.word	0x00030028
        /*17f4*/ 	.short	0x0100
        /*17f6*/ 	.byte	0x07
	.zero		1


	//   ....[4]....
        /*17f8*/ 	.word	0x00000370
        /*17fc*/ 	.word	0x000000ff
        /*1800*/ 	.word	0x00030010
        /*1804*/ 	.short	0x0100
        /*1806*/ 	.byte	0x07
	.zero		1


	//   ....[5]....
        /*1808*/ 	.word	0x00000380
        /*180c*/ 	.word	0x000000ff
        /*1810*/ 	.word	0x00030030
        /*1814*/ 	.short	0x0100
        /*1816*/ 	.byte	0x07
	.zero		1


	//   ....[6]....
        /*1818*/ 	.word	0x00000390
        /*181c*/ 	.word	0x000000ff
        /*1820*/ 	.word	0x00030018
        /*1824*/ 	.short	0x0100
        /*1826*/ 	.byte	0x07
	.zero		1


	//   ....[7]....
        /*1828*/ 	.word	0x000003a0
        /*182c*/ 	.word	0x000000ff
        /*1830*/ 	.word	0x00030038
        /*1834*/ 	.short	0x0100
        /*1836*/ 	.byte	0x07
	.zero		1


	//   ....[8]....
        /*1838*/ 	.word	0x000019d0
        /*183c*/ 	.word	0x00000003
        /*1840*/ 	.word	0x00030000
        /*1844*/ 	.short	0x010a
        /*1846*/ 	.byte	0x3f
	.zero		1


	//   ....[9]....
        /*1848*/ 	.word	0x00003e00
        /*184c*/ 	.word	0x00000000
        /*1850*/ 	.word	0x00030000
        /*1854*/ 	.short	0x010a
        /*1856*/ 	.byte	0x3f
	.zero		1


	//   ....[10]....
        /*1858*/ 	.word	0x00006690
        /*185c*/ 	.word	0x00000000
        /*1860*/ 	.word	0x00000000
        /*1864*/ 	.short	0x0101
        /*1866*/ 	.byte	0x3f
	.zero		1


	//   ....[11]....
        /*1868*/ 	.word	0x000068c0
        /*186c*/ 	.word	0x00000005
        /*1870*/ 	.word	0x00000000
        /*1874*/ 	.short	0x0101
        /*1876*/ 	.byte	0x3f
	.zero		1


	//   ....[12]....
        /*1878*/ 	.word	0x000197b0
        /*187c*/ 	.word	0x0000000a
        /*1880*/ 	.word	0x00030020
        /*1884*/ 	.short	0x010a
        /*1886*/ 	.byte	0x3f
	.zero		1


	//   ....[13]....
        /*1888*/ 	.word	0x00019fa0
        /*188c*/ 	.word	0x00000003
        /*1890*/ 	.word	0x00000000
        /*1894*/ 	.short	0x010a
        /*1896*/ 	.byte	0x3f
	.zero		1


	//   ....[14]....
        /*1898*/ 	.word	0x0001a070
        /*189c*/ 	.word	0x00000003
        /*18a0*/ 	.word	0x00000000
        /*18a4*/ 	.short	0x010a
        /*18a6*/ 	.byte	0x3f
	.zero		1


	//   ....[15]....
        /*18a8*/ 	.word	0x0001a140
        /*18ac*/ 	.word	0x00000003
        /*18b0*/ 	.word	0x00000000
        /*18b4*/ 	.short	0x010a
        /*18b6*/ 	.byte	0x3f
	.zero		1


	//   ....[16]....
        /*18b8*/ 	.word	0x0001a210
        /*18bc*/ 	.word	0x00000003
        /*18c0*/ 	.word	0x00000000
        /*18c4*/ 	.short	0x010a
        /*18c6*/ 	.byte	0x3f
	.zero		1


	//----- nvinfo : EIATTR_NUM_MBARRIERS
	.align		4
.L_28:
        /*18c8*/ 	.byte	0x03, 0x38
        /*18ca*/ 	.short	0x0008


	//----- nvinfo : EIATTR_EXIT_INSTR_OFFSETS
	.align		4
        /*18cc*/ 	.byte	0x04, 0x1c
        /*18ce*/ 	.short	(.L_30 - .L_29)


	//   ....[0]....
.L_29:
        /*18d0*/ 	.word	0x00000ee0


	//   ....[1]....
        /*18d4*/ 	.word	0x00006c10


	//   ....[2]....
        /*18d8*/ 	.word	0x00006ca0


	//   ....[3]....
        /*18dc*/ 	.word	0x00013be0


	//   ....[4]....
        /*18e0*/ 	.word	0x00013c20


	//   ....[5]....
        /*18e4*/ 	.word	0x00019510


	//   ....[6]....
        /*18e8*/ 	.word	0x00019540


	//   ....[7]....
        /*18ec*/ 	.word	0x00019560


	//   ....[8]....
        /*18f0*/ 	.word	0x00019e70


	//   ....[9]....
        /*18f4*/ 	.word	0x0001a240


	//----- nvinfo : EIATTR_MAX_THREADS
	.align		4
.L_30:
        /*18f8*/ 	.byte	0x04, 0x05
        /*18fa*/ 	.short	(.L_32 - .L_31)
.L_31:
        /*18fc*/ 	.word	0x00000100
        /*1900*/ 	.word	0x00000001
        /*1904*/ 	.word	0x00000001


	//----- nvinfo : EIATTR_CRS_STACK_SIZE
	.align		4
.L_32:
        /*1908*/ 	.byte	0x04, 0x1e
        /*190a*/ 	.short	(.L_34 - .L_33)
.L_33:
        /*190c*/ 	.word	0x00000000


	//----- nvinfo : EIATTR_CBANK_PARAM_SIZE
	.align		4
.L_34:
        /*1910*/ 	.byte	0x03, 0x19
        /*1912*/ 	.short	0x03f0


	//----- nvinfo : EIATTR_PARAM_CBANK
	.align		4
        /*1914*/ 	.byte	0x04, 0x0a
        /*1916*/ 	.short	(.L_36 - .L_35)
	.align		4
.L_35:
        /*1918*/ 	.word	index@(.nv.constant0._ZN7cutlass13device_kernelINS_4conv6kernel13ConvUniversalINS1_16ConvProblemShapeILNS1_8OperatorE2ELi2EEENS1_10collective14CollectiveConvINS1_46MainloopSm90TmaGmmaWarpSpecializedImplicitGemmILS5_2ELi4ELi2EN4cute5tupleIJNSA_1CILi2EEENSC_ILi1EEESE_EEENS1_36KernelImplicitTmaWarpSpecializedSm90ELi1EEENSB_IJNSC_ILi256EEENSB_IJNSC_ILi128EEEEEENSB_IJNSC_ILi64EEEEEEEEENS_6half_tESO_NSA_8TiledMMAINSA_8MMA_AtomIJNSA_4SM904GMMA26MMA_64x128x16_F32F16F16_SSILNSS_5MajorE1ELSU_1ELNSS_7ScaleInE1ELSV_1EEEEEENSA_6LayoutINSB_IJSE_SE_SE_EEENSB_IJNSC_ILi0EEES10_S10_EEEEENSB_IJNSA_10UnderscoreES13_S13_EEEEENS7_6detail26Sm90ImplicitGemmTileTraitsINSA_13SM90_TMA_LOADENSA_14ComposedLayoutINSA_7SwizzleILi3ELi4ELi3EEENSA_18smem_ptr_flag_bitsILi16EEENSY_INSB_IJNSB_IJSL_NSC_ILi4EEEEEENSB_IJNSC_ILi8EEES1G_EEENSB_IJSE_S1E_EEEEEENSB_IJNSB_IJSE_NSC_ILi4096EEEEEENSB_IJSL_NSC_ILi512EEEEEENSB_IJS10_NSC_ILi16384EEEEEEEEEEEEEvEENS17_INSA_30SM90_TMA_LOAD_IM2COL_MULTICASTENS19_IS1B_S1D_NSY_INSB_IJNSB_IJSL_SD_EEES1H_S1I_EEENSB_IJS1L_S1N_NSB_IJS10_NSC_ILi8192EEEEEEEEEEEEEvEEEENS_8epilogue10collective6detail29Sm90TmaWarpSpecializedAdapterINS25_15DefaultEpilogueISO_NSB_IJlNSB_IJSE_llEEES10_EEES2A_NS24_6thread17LinearCombinationISO_Li1EffLNS2B_9ScaleType4KindE0ELNS_15FloatRoundStyleE2ESO_EENS_4gemm15EpilogueDefaultEEEEEvvEEEEvNT_6ParamsE)
        /*191c*/ 	.short	0x0210
        /*191e*/ 	.short	0x03f0


	//----- nvinfo : EIATTR_SW_WAR
	.align		4
.L_36:
        /*1920*/ 	.byte	0x04, 0x36
        /*1922*/ 	.short	(.L_38 - .L_37)
.L_37:
        /*1924*/ 	.word	0x00000008
.L_38:


//--------------------- .nv.callgraph             --------------------------
	.section	.nv.callgraph,"",@"SHT_CUDA_CALLGRAPH"
	.align	4
	.sectionentsize	8
	.align		4
        /*0000*/ 	.word	0x00000000
	.align		4
        /*0004*/ 	.word	0xffffffff
	.align		4
        /*0008*/ 	.word	0x00000000
	.align		4
        /*000c*/ 	.word	0xfffffffe
	.align		4
        /*0010*/ 	.word	0x00000000
	.align		4
        /*0014*/ 	.word	0xfffffffd
	.align		4
        /*0018*/ 	.word	0x00000000
	.align		4
        /*001c*/ 	.word	0xfffffffc


//--------------------- .nv.constant4             --------------------------
	.section	.nv.constant4,"a",@progbits
	.align	8
	.align		8
.nv.constant4:
        /*0000*/ 	.dword	_ZN39_INTERNAL_fcc31403_4_k_cu_1f56748b_29664cuda3std3__45__cpo5beginE
	.align		8
        /*0008*/ 	.dword	_ZN39_INTERNAL_fcc31403_4_k_cu_1f56748b_29664cuda3std3__45__cpo3endE
	.align		8
        /*0010*/ 	.dword	_ZN39_INTERNAL_fcc31403_4_k_cu_1f56748b_29664cuda3std3__45__cpo6cbeginE
	.align		8
        /*0018*/ 	.dword	_ZN39_INTERNAL_fcc31403_4_k_cu_1f56748b_29664cuda3std3__45__cpo4cendE
	.align		8
        /*0020*/ 	.dword	_ZN39_INTERNAL_fcc31403_4_k_cu_1f56748b_29664cuda3std3__441_GLOBAL__N__fcc31403_4_k_cu_1f56748b_29666ignoreE
	.align		8
        /*0028*/ 	.dword	_ZN39_INTERNAL_fcc31403_4_k_cu_1f56748b_29664cuda3std3__419piecewise_constructE
	.align		8
        /*0030*/ 	.dword	_ZN39_INTERNAL_fcc31403_4_k_cu_1f56748b_29664cuda3std3__48in_placeE
	.align		8
        /*0038*/ 	.dword	_ZN39_INTERNAL_fcc31403_4_k_cu_1f56748b_29664cuda3std6ranges3__45__cpo4swapE
	.align		8
        /*0040*/ 	.dword	_ZN39_INTERNAL_fcc31403_4_k_cu_1f56748b_29664cuda3std6ranges3__45__cpo9iter_moveE
	.align		8
        /*0048*/ 	.dword	_ZN39_INTERNAL_fcc31403_4_k_cu_1f56748b_29664cute7productE
	.align		8
        /*0050*/ 	.dword	_ZN39_INTERNAL_fcc31403_4_k_cu_1f56748b_29664cute1_E


//--------------------- .text._ZN7cutlass13device_kernelINS_4conv6kernel13ConvUniversalINS1_16ConvProblemShapeILNS1_8OperatorE2ELi2EEENS1_10collective14CollectiveConvINS1_46MainloopSm90TmaGmmaWarpSpecializedImplicitGemmILS5_2ELi4ELi2EN4cute5tupleIJNSA_1CILi2EEENSC_ILi1EEESE_EEENS1_36KernelImplicitTmaWarpSpecializedSm90ELi1EEENSB_IJNSC_ILi256EEENSB_IJNSC_ILi128EEEEEENSB_IJNSC_ILi64EEEEEEEEENS_6half_tESO_NSA_8TiledMMAINSA_8MMA_AtomIJNSA_4SM904GMMA26MMA_64x128x16_F32F16F16_SSILNSS_5MajorE1ELSU_1ELNSS_7ScaleInE1ELSV_1EEEEEENSA_6LayoutINSB_IJSE_SE_SE_EEENSB_IJNSC_ILi0EEES10_S10_EEEEENSB_IJNSA_10UnderscoreES13_S13_EEEEENS7_6detail26Sm90ImplicitGemmTileTraitsINSA_13SM90_TMA_LOADENSA_14ComposedLayoutINSA_7SwizzleILi3ELi4ELi3EEENSA_18smem_ptr_flag_bitsILi16EEENSY_INSB_IJNSB_IJSL_NSC_ILi4EEEEEENSB_IJNSC_ILi8EEES1G_EEENSB_IJSE_S1E_EEEEEENSB_IJNSB_IJSE_NSC_ILi4096EEEEEENSB_IJSL_NSC_ILi512EEEEEENSB_IJS10_NSC_ILi16384EEEEEEEEEEEEEvEENS17_INSA_30SM90_TMA_LOAD_IM2COL_MULTICASTENS19_IS1B_S1D_NSY_INSB_IJNSB_IJSL_SD_EEES1H_S1I_EEENSB_IJS1L_S1N_NSB_IJS10_NSC_ILi8192EEEEEEEEEEEEEvEEEENS_8epilogue10collective6detail29Sm90TmaWarpSpecializedAdapterINS25_15DefaultEpilogueISO_NSB_IJlNSB_IJSE_llEEES10_EEES2A_NS24_6thread17LinearCombinationISO_Li1EffLNS2B_9ScaleType4KindE0ELNS_15FloatRoundStyleE2ESO_EENS_4gemm15EpilogueDefaultEEEEEvvEEEEvNT_6ParamsE --------------------------
	.section	.text._ZN7cutlass13device_kernelINS_4conv6kernel13ConvUniversalINS1_16ConvProblemShapeILNS1_8OperatorE2ELi2EEENS1_10collective14CollectiveConvINS1_46MainloopSm90TmaGmmaWarpSpecializedImplicitGemmILS5_2ELi4ELi2EN4cute5tupleIJNSA_1CILi2EEENSC_ILi1EEESE_EEENS1_36KernelImplicitTmaWarpSpecializedSm90ELi1EEENSB_IJNSC_ILi256EEENSB_IJNSC_ILi128EEEEEENSB_IJNSC_ILi64EEEEEEEEENS_6half_tESO_NSA_8TiledMMAINSA_8MMA_AtomIJNSA_4SM904GMMA26MMA_64x128x16_F32F16F16_SSILNSS_5MajorE1ELSU_1ELNSS_7ScaleInE1ELSV_1EEEEEENSA_6LayoutINSB_IJSE_SE_SE_EEENSB_IJNSC_ILi0EEES10_S10_EEEEENSB_IJNSA_10UnderscoreES13_S13_EEEEENS7_6detail26Sm90ImplicitGemmTileTraitsINSA_13SM90_TMA_LOADENSA_14ComposedLayoutINSA_7SwizzleILi3ELi4ELi3EEENSA_18smem_ptr_flag_bitsILi16EEENSY_INSB_IJNSB_IJSL_NSC_ILi4EEEEEENSB_IJNSC_ILi8EEES1G_EEENSB_IJSE_S1E_EEEEEENSB_IJNSB_IJSE_NSC_ILi4096EEEEEENSB_IJSL_NSC_ILi512EEEEEENSB_IJS10_NSC_ILi16384EEEEEEEEEEEEEvEENS17_INSA_30SM90_TMA_LOAD_IM2COL_MULTICASTENS19_IS1B_S1D_NSY_INSB_IJNSB_IJSL_SD_EEES1H_S1I_EEENSB_IJS1L_S1N_NSB_IJS10_NSC_ILi8192EEEEEEEEEEEEEvEEEENS_8epilogue10collective6detail29Sm90TmaWarpSpecializedAdapterINS25_15DefaultEpilogueISO_NSB_IJlNSB_IJSE_llEEES10_EEES2A_NS24_6thread17LinearCombinationISO_Li1EffLNS2B_9ScaleType4KindE0ELNS_15FloatRoundStyleE2ESO_EENS_4gemm15EpilogueDefaultEEEEEvvEEEEvNT_6ParamsE,"ax",@progbits
	.align	128
.text._ZN7cutlass13device_kernelINS_4conv6kernel13ConvUniversalINS1_16ConvProblemShapeILNS1_8OperatorE2ELi2EEENS1_10collective14CollectiveConvINS1_46MainloopSm90TmaGmmaWarpSpecializedImplicitGemmILS5_2ELi4ELi2EN4cute5tupleIJNSA_1CILi2EEENSC_ILi1EEESE_EEENS1_36KernelImplicitTmaWarpSpecializedSm90ELi1EEENSB_IJNSC_ILi256EEENSB_IJNSC_ILi128EEEEEENSB_IJNSC_ILi64EEEEEEEEENS_6half_tESO_NSA_8TiledMMAINSA_8MMA_AtomIJNSA_4SM904GMMA26MMA_64x128x16_F32F16F16_SSILNSS_5MajorE1ELSU_1ELNSS_7ScaleInE1ELSV_1EEEEEENSA_6LayoutINSB_IJSE_SE_SE_EEENSB_IJNSC_ILi0EEES10_S10_EEEEENSB_IJNSA_10UnderscoreES13_S13_EEEEENS7_6detail26Sm90ImplicitGemmTileTraitsINSA_13SM90_TMA_LOADENSA_14ComposedLayoutINSA_7SwizzleILi3ELi4ELi3EEENSA_18smem_ptr_flag_bitsILi16EEENSY_INSB_IJNSB_IJSL_NSC_ILi4EEEEEENSB_IJNSC_ILi8EEES1G_EEENSB_IJSE_S1E_EEEEEENSB_IJNSB_IJSE_NSC_ILi4096EEEEEENSB_IJSL_NSC_ILi512EEEEEENSB_IJS10_NSC_ILi16384EEEEEEEEEEEEEvEENS17_INSA_30SM90_TMA_LOAD_IM2COL_MULTICASTENS19_IS1B_S1D_NSY_INSB_IJNSB_IJSL_SD_EEES1H_S1I_EEENSB_IJS1L_S1N_NSB_IJS10_NSC_ILi8192EEEEEEEEEEEEEvEEEENS_8epilogue10collective6detail29Sm90TmaWarpSpecializedAdapterINS25_15DefaultEpilogueISO_NSB_IJlNSB_IJSE_llEEES10_EEES2A_NS24_6thread17LinearCombinationISO_Li1EffLNS2B_9ScaleType4KindE0ELNS_15FloatRoundStyleE2ESO_EENS_4gemm15EpilogueDefaultEEEEEvvEEEEvNT_6ParamsE:
        .type           _ZN7cutlass13device_kernelINS_4conv6kernel13ConvUniversalINS1_16ConvProblemShapeILNS1_8OperatorE2ELi2EEENS1_10collective14CollectiveConvINS1_46MainloopSm90TmaGmmaWarpSpecializedImplicitGemmILS5_2ELi4ELi2EN4cute5tupleIJNSA_1CILi2EEENSC_ILi1EEESE_EEENS1_36KernelImplicitTmaWarpSpecializedSm90ELi1EEENSB_IJNSC_ILi256EEENSB_IJNSC_ILi128EEEEEENSB_IJNSC_ILi64EEEEEEEEENS_6half_tESO_NSA_8TiledMMAINSA_8MMA_AtomIJNSA_4SM904GMMA26MMA_64x128x16_F32F16F16_SSILNSS_5MajorE1ELSU_1ELNSS_7ScaleInE1ELSV_1EEEEEENSA_6LayoutINSB_IJSE_SE_SE_EEENSB_IJNSC_ILi0EEES10_S10_EEEEENSB_IJNSA_10UnderscoreES13_S13_EEEEENS7_6detail26Sm90ImplicitGemmTileTraitsINSA_13SM90_TMA_LOADENSA_14ComposedLayoutINSA_7SwizzleILi3ELi4ELi3EEENSA_18smem_ptr_flag_bitsILi16EEENSY_INSB_IJNSB_IJSL_NSC_ILi4EEEEEENSB_IJNSC_ILi8EEES1G_EEENSB_IJSE_S1E_EEEEEENSB_IJNSB_IJSE_NSC_ILi4096EEEEEENSB_IJSL_NSC_ILi512EEEEEENSB_IJS10_NSC_ILi16384EEEEEEEEEEEEEvEENS17_INSA_30SM90_TMA_LOAD_IM2COL_MULTICASTENS19_IS1B_S1D_NSY_INSB_IJNSB_IJSL_SD_EEES1H_S1I_EEENSB_IJS1L_S1N_NSB_IJS10_NSC_ILi8192EEEEEEEEEEEEEvEEEENS_8epilogue10collective6detail29Sm90TmaWarpSpecializedAdapterINS25_15DefaultEpilogueISO_NSB_IJlNSB_IJSE_llEEES10_EEES2A_NS24_6thread17LinearCombinationISO_Li1EffLNS2B_9ScaleType4KindE0ELNS_15FloatRoundStyleE2ESO_EENS_4gemm15EpilogueDefaultEEEEEvvEEEEvNT_6ParamsE,@function
        .size           _ZN7cutlass13device_kernelINS_4conv6kernel13ConvUniversalINS1_16ConvProblemShapeILNS1_8OperatorE2ELi2EEENS1_10collective14CollectiveConvINS1_46MainloopSm90TmaGmmaWarpSpecializedImplicitGemmILS5_2ELi4ELi2EN4cute5tupleIJNSA_1CILi2EEENSC_ILi1EEESE_EEENS1_36KernelImplicitTmaWarpSpecializedSm90ELi1EEENSB_IJNSC_ILi256EEENSB_IJNSC_ILi128EEEEEENSB_IJNSC_ILi64EEEEEEEEENS_6half_tESO_NSA_8TiledMMAINSA_8MMA_AtomIJNSA_4SM904GMMA26MMA_64x128x16_F32F16F16_SSILNSS_5MajorE1ELSU_1ELNSS_7ScaleInE1ELSV_1EEEEEENSA_6LayoutINSB_IJSE_SE_SE_EEENSB_IJNSC_ILi0EEES10_S10_EEEEENSB_IJNSA_10UnderscoreES13_S13_EEEEENS7_6detail26Sm90ImplicitGemmTileTraitsINSA_13SM90_TMA_LOADENSA_14ComposedLayoutINSA_7SwizzleILi3ELi4ELi3EEENSA_18smem_ptr_flag_bitsILi16EEENSY_INSB_IJNSB_IJSL_NSC_ILi4EEEEEENSB_IJNSC_ILi8EEES1G_EEENSB_IJSE_S1E_EEEEEENSB_IJNSB_IJSE_NSC_ILi4096EEEEEENSB_IJSL_NSC_ILi512EEEEEENSB_IJS10_NSC_ILi16384EEEEEEEEEEEEEvEENS17_INSA_30SM90_TMA_LOAD_IM2COL_MULTICASTENS19_IS1B_S1D_NSY_INSB_IJNSB_IJSL_SD_EEES1H_S1I_EEENSB_IJS1L_S1N_NSB_IJS10_NSC_ILi8192EEEEEEEEEEEEEvEEEENS_8epilogue10collective6detail29Sm90TmaWarpSpecializedAdapterINS25_15DefaultEpilogueISO_NSB_IJlNSB_IJSE_llEEES10_EEES2A_NS24_6thread17LinearCombinationISO_Li1EffLNS2B_9ScaleType4KindE0ELNS_15FloatRoundStyleE2ESO_EENS_4gemm15EpilogueDefaultEEEEEvvEEEEvNT_6ParamsE,(.L_x_539 - _ZN7cutlass13device_kernelINS_4conv6kernel13ConvUniversalINS1_16ConvProblemShapeILNS1_8OperatorE2ELi2EEENS1_10collective14CollectiveConvINS1_46MainloopSm90TmaGmmaWarpSpecializedImplicitGemmILS5_2ELi4ELi2EN4cute5tupleIJNSA_1CILi2EEENSC_ILi1EEESE_EEENS1_36KernelImplicitTmaWarpSpecializedSm90ELi1EEENSB_IJNSC_ILi256EEENSB_IJNSC_ILi128EEEEEENSB_IJNSC_ILi64EEEEEEEEENS_6half_tESO_NSA_8TiledMMAINSA_8MMA_AtomIJNSA_4SM904GMMA26MMA_64x128x16_F32F16F16_SSILNSS_5MajorE1ELSU_1ELNSS_7ScaleInE1ELSV_1EEEEEENSA_6LayoutINSB_IJSE_SE_SE_EEENSB_IJNSC_ILi0EEES10_S10_EEEEENSB_IJNSA_10UnderscoreES13_S13_EEEEENS7_6detail26Sm90ImplicitGemmTileTraitsINSA_13SM90_TMA_LOADENSA_14ComposedLayoutINSA_7SwizzleILi3ELi4ELi3EEENSA_18smem_ptr_flag_bitsILi16EEENSY_INSB_IJNSB_IJSL_NSC_ILi4EEEEEENSB_IJNSC_ILi8EEES1G_EEENSB_IJSE_S1E_EEEEEENSB_IJNSB_IJSE_NSC_ILi4096EEEEEENSB_IJSL_NSC_ILi512EEEEEENSB_IJS10_NSC_ILi16384EEEEEEEEEEEEEvEENS17_INSA_30SM90_TMA_LOAD_IM2COL_MULTICASTENS19_IS1B_S1D_NSY_INSB_IJNSB_IJSL_SD_EEES1H_S1I_EEENSB_IJS1L_S1N_NSB_IJS10_NSC_ILi8192EEEEEEEEEEEEEvEEEENS_8epilogue10collective6detail29Sm90TmaWarpSpecializedAdapterINS25_15DefaultEpilogueISO_NSB_IJlNSB_IJSE_llEEES10_EEES2A_NS24_6thread17LinearCombinationISO_Li1EffLNS2B_9ScaleType4KindE0ELNS_15FloatRoundStyleE2ESO_EENS_4gemm15EpilogueDefaultEEEEEvvEEEEvNT_6ParamsE)
        .other          _ZN7cutlass13device_kernelINS_4conv6kernel13ConvUniversalINS1_16ConvProblemShapeILNS1_8OperatorE2ELi2EEENS1_10collective14CollectiveConvINS1_46MainloopSm90TmaGmmaWarpSpecializedImplicitGemmILS5_2ELi4ELi2EN4cute5tupleIJNSA_1CILi2EEENSC_ILi1EEESE_EEENS1_36KernelImplicitTmaWarpSpecializedSm90ELi1EEENSB_IJNSC_ILi256EEENSB_IJNSC_ILi128EEEEEENSB_IJNSC_ILi64EEEEEEEEENS_6half_tESO_NSA_8TiledMMAINSA_8MMA_AtomIJNSA_4SM904GMMA26MMA_64x128x16_F32F16F16_SSILNSS_5MajorE1ELSU_1ELNSS_7ScaleInE1ELSV_1EEEEEENSA_6LayoutINSB_IJSE_SE_SE_EEENSB_IJNSC_ILi0EEES10_S10_EEEEENSB_IJNSA_10UnderscoreES13_S13_EEEEENS7_6detail26Sm90ImplicitGemmTileTraitsINSA_13SM90_TMA_LOADENSA_14ComposedLayoutINSA_7SwizzleILi3ELi4ELi3EEENSA_18smem_ptr_flag_bitsILi16EEENSY_INSB_IJNSB_IJSL_NSC_ILi4EEEEEENSB_IJNSC_ILi8EEES1G_EEENSB_IJSE_S1E_EEEEEENSB_IJNSB_IJSE_NSC_ILi4096EEEEEENSB_IJSL_NSC_ILi512EEEEEENSB_IJS10_NSC_ILi16384EEEEEEEEEEEEEvEENS17_INSA_30SM90_TMA_LOAD_IM2COL_MULTICASTENS19_IS1B_S1D_NSY_INSB_IJNSB_IJSL_SD_EEES1H_S1I_EEENSB_IJS1L_S1N_NSB_IJS10_NSC_ILi8192EEEEEEEEEEEEEvEEEENS_8epilogue10collective6detail29Sm90TmaWarpSpecializedAdapterINS25_15DefaultEpilogueISO_NSB_IJlNSB_IJSE_llEEES10_EEES2A_NS24_6thread17LinearCombinationISO_Li1EffLNS2B_9ScaleType4KindE0ELNS_15FloatRoundStyleE2ESO_EENS_4gemm15EpilogueDefaultEEEEEvvEEEEvNT_6ParamsE,@"STO_CUDA_ENTRY STV_DEFAULT"
_ZN7cutlass13device_kernelINS_4conv6kernel13ConvUniversalINS1_16ConvProblemShapeILNS1_8OperatorE2ELi2EEENS1_10collective14CollectiveConvINS1_46MainloopSm90TmaGmmaWarpSpecializedImplicitGemmILS5_2ELi4ELi2EN4cute5tupleIJNSA_1CILi2EEENSC_ILi1EEESE_EEENS1_36KernelImplicitTmaWarpSpecializedSm90ELi1EEENSB_IJNSC_ILi256EEENSB_IJNSC_ILi128EEEEEENSB_IJNSC_ILi64EEEEEEEEENS_6half_tESO_NSA_8TiledMMAINSA_8MMA_AtomIJNSA_4SM904GMMA26MMA_64x128x16_F32F16F16_SSILNSS_5MajorE1ELSU_1ELNSS_7ScaleInE1ELSV_1EEEEEENSA_6LayoutINSB_IJSE_SE_SE_EEENSB_IJNSC_ILi0EEES10_S10_EEEEENSB_IJNSA_10UnderscoreES13_S13_EEEEENS7_6detail26Sm90ImplicitGemmTileTraitsINSA_13SM90_TMA_LOADENSA_14ComposedLayoutINSA_7SwizzleILi3ELi4ELi3EEENSA_18smem_ptr_flag_bitsILi16EEENSY_INSB_IJNSB_IJSL_NSC_ILi4EEEEEENSB_IJNSC_ILi8EEES1G_EEENSB_IJSE_S1E_EEEEEENSB_IJNSB_IJSE_NSC_ILi4096EEEEEENSB_IJSL_NSC_ILi512EEEEEENSB_IJS10_NSC_ILi16384EEEEEEEEEEEEEvEENS17_INSA_30SM90_TMA_LOAD_IM2COL_MULTICASTENS19_IS1B_S1D_NSY_INSB_IJNSB_IJSL_SD_EEES1H_S1I_EEENSB_IJS1L_S1N_NSB_IJS10_NSC_ILi8192EEEEEEEEEEEEEvEEEENS_8epilogue10collective6detail29Sm90TmaWarpSpecializedAdapterINS25_15DefaultEpilogueISO_NSB_IJlNSB_IJSE_llEEES10_EEES2A_NS24_6thread17LinearCombinationISO_Li1EffLNS2B_9ScaleType4KindE0ELNS_15FloatRoundStyleE2ESO_EENS_4gemm15EpilogueDefaultEEEEEvvEEEEvNT_6ParamsE:
[----:B------:R-:W0:Y:S01]  /*0000*/  LDC R1, c[0x0][0x28] ;  /* 0x00000a00ff017b82 */ /* 0x000e220000000800 */
[----:B------:R-:W1:Y:S01]  /*0010*/  S2R R6, SR_TID.X ;  /* 0x0000000000067919 */ /* 0x000e620000002100 */
[----:B------:R-:W-:Y:S01]  /*0020*/  ELECT P0, URZ, PT ;  /* 0x00000000003f782f */ /* 0x000fe20003800000 */
[----:B------:R-:W-:Y:S01]  /*0030*/  BSSY B0, `(.L_x_0) ;  /* 0x0000015000007945 */ /* 0x000fe20003800000 */
[----:B0-----:R-:W-:Y:S01]  /*0040*/  VIADD R1, R1, 0xfffffc10 ;  /* 0xfffffc1001017836 */ /* 0x001fe20000000000 */
[----:B-1----:R-:W-:-:S05]  /*0050*/  SHF.R.U32.HI R0, RZ, 0x5, R6 ;  /* 0x00000005ff007819 */ /* 0x002fca0000011606 */
[----:B------:R-:W0:Y:S02]  /*0060*/  SHFL.IDX PT, R2, R0, RZ, 0x1f ;  /* 0x00001fff00027589 */ /* 0x000e2400000e0000 */
[----:B0-----:R-:W-:Y:S02]  /*0070*/  R2UR UR9, R2 ;  /* 0x00000000020972ca */ /* 0x001fe400000e0000 */
[----:B------:R-:W-:-:S06]  /*0080*/  SHF.R.U32.HI R2, RZ, 0x7, R6 ;  /* 0x00000007ff027819 */ /* 0x000fcc0000011606 */
[----:B------:R-:W0:Y:S05]  /*0090*/  SHFL.IDX PT, R2, R2, RZ, 0x1f ;  /* 0x00001fff02027589 */ /* 0x000e2a00000e0000 */
[----:B------:R-:W-:Y:S02]  /*00a0*/  USHF.R.S32.HI UR4, URZ, 0x1f, UR9 ;  /* 0x0000001f3f047899 */ /* 0x000fe40008011409 */
[----:B------:R-:W-:Y:S02]  /*00b0*/  ISETP.NE.OR P0, PT, RZ, UR9, !P0 ;  /* 0x00000009ff007c0c */ /* 0x000fe4000c705670 */
[----:B------:R-:W-:-:S04]  /*00c0*/  ULEA.HI UR4, UR4, UR9, URZ, 0x2 ;  /* 0x0000000904047291 */ /* 0x000fc8000f8f103f */
[----:B------:R-:W-:-:S04]  /*00d0*/  ULOP3.LUT UR4, UR4, 0xfffffffc, URZ, 0xc0, !UPT ;  /* 0xfffffffc04047892 */ /* 0x000fc8000f8ec03f */
[----:B------:R-:W-:-:S03]  /*00e0*/  UIADD3 UR9, UR9, -UR4, URZ ;  /* 0x8000000409097290 */ /* 0x000fc6000fffe03f */
[----:B------:R-:W-:Y:S09]  /*00f0*/  @P0 BRA `(.L_x_1) ;  /* 0x0000000000200947 */ /* 0x000ff20003800000 */
[----:B------:R-:W-:Y:S02]  /*0100*/  ULDC.64 UR4, c[0x0][0x198] ;  /* 0x0000660000047ab9 */ /* 0x000fe40000000a00 */
[----:B------:R-:W-:Y:S02]  /*0110*/  UIADD3 UR6, UP0, UR4, 0xf0, URZ ;  /* 0x000000f004067890 */ /* 0x000fe4000ff1e03f */
[----:B------:R-:W-:Y:S02]  /*0120*/  UIADD3 UR4, UP1, UR4, 0x1f0, URZ ;  /* 0x000001f004047890 */ /* 0x000fe4000ff3e03f */
[----:B------:R-:W-:Y:S02]  /*0130*/  UIADD3.X UR7, URZ, UR5, URZ, UP0, !UPT ;  /* 0x000000053f077290 */ /* 0x000fe400087fe43f */
[----:B------:R-:W-:-:S07]  /*0140*/  UIADD3.X UR5, URZ, UR5, URZ, UP1, !UPT ;  /* 0x000000053f057290 */ /* 0x000fce0008ffe43f */
[----:B------:R1:W-:Y:S02]  /*0150*/  UTMACCTL.PF [UR6] ;  /* 0x00000000060079b9 */ /* 0x0003e40008040000 */
[----:B------:R1:W-:Y:S02]  /*0160*/  UTMACCTL.PF [UR4] ;  /* 0x00000000040079b9 */ /* 0x0003e40008040000 */
[----:B-1----:R-:W-:Y:S01]  /*0170*/  NOP ;  /* 0x0000000000007918 */ /* 0x002fe20000000000 */
.L_x_1:
[----:B------:R-:W-:Y:S05]  /*0180*/  BSYNC B0 ;  /* 0x0000000000007941 */ /* 0x000fea0003800000 */
.L_x_0:
[----:B------:R-:W1:Y:S01]  /*0190*/  SHFL.IDX PT, R0, R0, RZ, 0x1f ;  /* 0x00001fff00007589 */ /* 0x000e6200000e0000 */
[----:B0-----:R-:W-:Y:S02]  /*01a0*/  R2UR UR12, R2 ;  /* 0x00000000020c72ca */ /* 0x001fe400000e0000 */
[----:B------:R-:W-:Y:S01]  /*01b0*/  SHF.R.S32.HI R3, RZ, 0x1f, R6 ;  /* 0x0000001fff037819 */ /* 0x000fe20000011406 */
[----:B------:R-:W0:Y:S03]  /*01c0*/  S2R R7, SR_CTAID.X ;  /* 0x0000000000077919 */ /* 0x000e260000002500 */
[----:B------:R-:W-:-:S04]  /*01d0*/  LEA.HI R3, R3, R6, RZ, 0x7 ;  /* 0x0000000603037211 */ /* 0x000fc800078f38ff */
[----:B------:R-:W-:-:S03]  /*01e0*/  LOP3.LUT R3, R3, 0xffffff80, RZ, 0xc0, !PT ;  /* 0xffffff8003037812 */ /* 0x000fc600078ec0ff */
[----:B------:R-:W-:Y:S02]  /*01f0*/  ULOP3.LUT UP0, URZ, UR12, UR9, URZ, 0xfc, !UPT ;  /* 0x000000090c3f7292 */ /* 0x000fe4000f80fc3f */
[----:B------:R-:W-:Y:S01]  /*0200*/  UISETP.NE.AND UP1, UPT, UR12, 0x1, UPT ;  /* 0x000000010c00788c */ /* 0x000fe2000bf25270 */
[----:B------:R-:W-:Y:S01]  /*0210*/  IMAD.IADD R9, R6, 0x1, -R3 ;  /* 0x0000000106097824 */ /* 0x000fe200078e0a03 */
[----:B------:R-:W-:-:S04]  /*0220*/  USEL UR6, URZ, 0x1, UP0 ;  /* 0x000000013f067887 */ /* 0x000fc80008000000 */
[----:B------:R-:W-:Y:S01]  /*0230*/  USEL UR6, UR6, 0x2, UP1 ;  /* 0x0000000206067887 */ /* 0x000fe20008800000 */
[----:B-1----:R-:W-:-:S13]  /*0240*/  ISETP.NE.AND P0, PT, R0, RZ, PT ;  /* 0x000000ff0000720c */ /* 0x002fda0003f05270 */
[----:B0-----:R-:W-:Y:S05]  /*0250*/  @P0 BRA `(.L_x_2) ;  /* 0x0000000000580947 */ /* 0x001fea0003800000 */
[----:B------:R-:W0:Y:S01]  /*0260*/  S2UR UR7, SR_CgaCtaId ;  /* 0x00000000000779c3 */ /* 0x000e220000008800 */
[----:B------:R-:W-:Y:S01]  /*0270*/  UMOV UR4, 0x400 ;  /* 0x0000040000047882 */ /* 0x000fe20000000000 */
[----:B------:R-:W-:Y:S01]  /*0280*/  UMOV UR5, 0x1 ;  /* 0x0000000100057882 */ /* 0x000fe20000000000 */
[----:B------:R-:W-:Y:S01]  /*0290*/  UMOV UR10, 0x2 ;  /* 0x00000002000a7882 */ /* 0x000fe20000000000 */
[----:B------:R-:W-:Y:S01]  /*02a0*/  ELECT P0, URZ, PT ;  /* 0x00000000003f782f */ /* 0x000fe20003800000 */
[----:B------:R-:W-:-:S04]  /*02b0*/  UIADD3 UR10, -UR10, 0x100000, URZ ;  /* 0x001000000a0a7890 */ /* 0x000fc8000fffe13f */
[----:B------:R-:W-:Y:S02]  /*02c0*/  USHF.L.U32 UR11, UR10, 0xb, URZ ;  /* 0x0000000b0a0b7899 */ /* 0x000fe4000800063f */
[----:B------:R-:W-:Y:S02]  /*02d0*/  USHF.L.U32 UR10, UR10, 0x1, URZ ;  /* 0x000000010a0a7899 */ /* 0x000fe4000800063f */
[----:B0-----:R-:W-:Y:S02]  /*02e0*/  ULEA UR7, UR7, UR4, 0x18 ;  /* 0x0000000407077291 */ /* 0x001fe4000f8ec03f */
[----:B------:R-:W-:-:S04]  /*02f0*/  UIADD3 UR4, -UR5, 0x100000, URZ ;  /* 0x0010000005047890 */ /* 0x000fc8000fffe13f */
[----:B------:R-:W-:Y:S02]  /*0300*/  USHF.L.U32 UR5, UR4, 0xb, URZ ;  /* 0x0000000b04057899 */ /* 0x000fe4000800063f */
[----:B------:R-:W-:Y:S01]  /*0310*/  USHF.L.U32 UR4, UR4, 0x1, URZ ;  /* 0x0000000104047899 */ /* 0x000fe2000800063f */
[----:B------:R-:W0:Y:S11]  /*0320*/  FENCE.VIEW.ASYNC.S ;  /* 0x00000000000073c6 */ /* 0x000e360000000000 */
[----:B0-----:R0:W1:Y:S01]  /*0330*/  SYNCS.EXCH.64 URZ, [UR7+0x30000], UR4 ;  /* 0x03000004073f75b2 */ /* 0x0010620008000100 */
[----:B------:R0:W2:Y:S01]  /*0340*/  SYNCS.EXCH.64 URZ, [UR7+0x30020], UR10 ;  /* 0x0300200a073f75b2 */ /* 0x0000a20008000100 */
[----:B------:R0:W3:Y:S01]  /*0350*/  SYNCS.EXCH.64 URZ, [UR7+0x30008], UR4 ;  /* 0x03000804073f75b2 */ /* 0x0000e20008000100 */
[----:B------:R0:W4:Y:S01]  /*0360*/  SYNCS.EXCH.64 URZ, [UR7+0x30028], UR10 ;  /* 0x0300280a073f75b2 */ /* 0x0001220008000100 */
[----:B------:R0:W0:Y:S01]  /*0370*/  SYNCS.EXCH.64 URZ, [UR7+0x30010], UR4 ;  /* 0x03001004073f75b2 */ /* 0x0000220008000100 */
[----:B------:R0:W0:Y:S01]  /*0380*/  SYNCS.EXCH.64 URZ, [UR7+0x30030], UR10 ;  /* 0x0300300a073f75b2 */ /* 0x0000220008000100 */
[----:B------:R0:W0:Y:S01]  /*0390*/  SYNCS.EXCH.64 URZ, [UR7+0x30018], UR4 ;  /* 0x03001804073f75b2 */ /* 0x0000220008000100 */
[----:B------:R0:W0:Y:S01]  /*03a0*/  SYNCS.EXCH.64 URZ, [UR7+0x30038], UR10 ;  /* 0x0300380a073f75b2 */ /* 0x0000220008000100 */
[----:B------:R-:W-:Y:S01]  /*03b0*/  NOP ;  /* 0x0000000000007918 */ /* 0x000fe20000000000 */
.L_x_2:
[----:B------:R-:W5:Y:S01]  /*03c0*/  S2UR UR14, SR_CTAID.Y ;  /* 0x00000000000e79c3 */ /* 0x000f620000002600 */
[----:B------:R-:W-:Y:S01]  /*03d0*/  SHF.R.S32.HI R2, RZ, 0x1f, R9 ;  /* 0x0000001fff027819 */ /* 0x000fe20000011409 */
[----:B0-----:R-:W-:Y:S01]  /*03e0*/  ULDC UR4, c[0x0][0x150] ;  /* 0x0000540000047ab9 */ /* 0x001fe20000000800 */
[----:B------:R-:W-:Y:S01]  /*03f0*/  I2FP.F32.U32 R4, R7 ;  /* 0x0000000700047245 */ /* 0x000fe20000201000 */
[----:B------:R-:W-:Y:S01]  /*0400*/  NOP ;  /* 0x0000000000007918 */ /* 0x000fe20000000000 */
[----:B------:R-:W-:Y:S01]  /*0410*/  LEA.HI R2, R2, R9, RZ, 0x3 ;  /* 0x0000000902027211 */ /* 0x000fe200078f18ff */
[----:B------:R-:W-:Y:S01]  /*0420*/  NOP ;  /* 0x0000000000007918 */ /* 0x000fe20000000000 */
[----:B------:R-:W-:Y:S01]  /*0430*/  SHF.R.S32.HI R5, RZ, 0x1f, R0 ;  /* 0x0000001fff057819 */ /* 0x000fe20000011400 */
[----:B------:R-:W-:Y:S01]  /*0440*/  FMUL R4, R4, UR4 ;  /* 0x0000000404047c20 */ /* 0x000fe20008400000 */
[--C-:B------:R-:W-:Y:S01]  /*0450*/  SHF.R.S32.HI R3, RZ, 0x3, R2.reuse ;  /* 0x00000003ff037819 */ /* 0x100fe20000011402 */
[----:B------:R-:W-:Y:S01]  /*0460*/  ULDC UR4, c[0x0][0x154] ;  /* 0x0000550000047ab9 */ /* 0x000fe20000000800 */
[----:B------:R-:W-:-:S02]  /*0470*/  SHF.R.S32.HI R2, RZ, 0x1f, R2 ;  /* 0x0000001fff027819 */ /* 0x000fc40000011402 */
[----:B------:R-:W-:Y:S01]  /*0480*/  LEA.HI R5, R5, R0, RZ, 0x2 ;  /* 0x0000000005057211 */ /* 0x000fe200078f10ff */
[----:B------:R-:W0:Y:S01]  /*0490*/  F2I.U32.TRUNC.NTZ R4, R4 ;  /* 0x0000000400047305 */ /* 0x000e22000020f000 */
[----:B------:R-:W-:Y:S02]  /*04a0*/  LEA.HI R2, R2, R3, RZ, 0x2 ;  /* 0x0000000302027211 */ /* 0x000fe400078f10ff */
[----:B------:R-:W-:Y:S02]  /*04b0*/  LOP3.LUT R5, R5, 0x3ffffffc, RZ, 0xc0, !PT ;  /* 0x3ffffffc05057812 */ /* 0x000fe400078ec0ff */
[----:B------:R-:W-:Y:S02]  /*04c0*/  LOP3.LUT R2, R2, 0xfffffffc, RZ, 0xc0, !PT ;  /* 0xfffffffc02027812 */ /* 0x000fe400078ec0ff */
[----:B------:R-:W-:Y:S01]  /*04d0*/  LOP3.LUT P0, RZ, R9, 0x7, RZ, 0xc0, !PT ;  /* 0x0000000709ff7812 */ /* 0x000fe2000780c0ff */
[----:B------:R-:W-:Y:S01]  /*04e0*/  IMAD.IADD R5, R0, 0x1, -R5 ;  /* 0x0000000100057824 */ /* 0x000fe200078e0a05 */
[----:B-----5:R-:W-:Y:S01]  /*04f0*/  I2FP.F32.U32 R8, UR14 ;  /* 0x0000000e00087c45 */ /* 0x020fe20008201000 */
[----:B------:R-:W-:-:S04]  /*0500*/  IMAD.IADD R2, R3, 0x1, -R2 ;  /* 0x0000000103027824 */ /* 0x000fc800078e0a02 */
[----:B------:R-:W-:Y:S01]  /*0510*/  FMUL R8, R8, UR4 ;  /* 0x0000000408087c20 */ /* 0x000fe20008400000 */
[----:B------:R-:W-:Y:S01]  /*0520*/  IMAD R5, R5, 0x4, R2 ;  /* 0x0000000405057824 */ /* 0x000fe200078e0202 */
[----:B------:R-:W-:Y:S01]  /*0530*/  ULDC UR4, c[0x0][0x144] ;  /* 0x0000510000047ab9 */ /* 0x000fe20000000800 */
[----:B0-----:R-:W-:Y:S02]  /*0540*/  IMAD.MOV R2, RZ, RZ, -R4 ;  /* 0x000000ffff027224 */ /* 0x001fe400078e0a04 */
[----:B------:R-:W-:Y:S01]  /*0550*/  IMAD.MOV.U32 R4, RZ, RZ, 0x1 ;  /* 0x00000001ff047424 */ /* 0x000fe200078e00ff */
[----:B------:R-:W0:Y:S01]  /*0560*/  F2I.U32.TRUNC.NTZ R8, R8 ;  /* 0x0000000800087305 */ /* 0x000e22000020f000 */
[----:B------:R-:W-:Y:S01]  /*0570*/  LEA.HI R0, R5, R5, RZ, 0x1 ;  /* 0x0000000505007211 */ /* 0x000fe200078f08ff */
[----:B------:R-:W-:Y:S02]  /*0580*/  IMAD R3, R2, UR4, R7 ;  /* 0x0000000402037c24 */ /* 0x000fe4000f8e0207 */
[----:B------:R-:W5:Y:S01]  /*0590*/  LDC R2, c[0x0][0x140] ;  /* 0x00005000ff027b82 */ /* 0x000f620000000800 */
[----:B------:R-:W-:-:S05]  /*05a0*/  LOP3.LUT R0, R0, 0xfffffffe, RZ, 0xc0, !PT ;  /* 0xfffffffe00007812 */ /* 0x000fca00078ec0ff */
[----:B------:R-:W-:Y:S01]  /*05b0*/  IMAD.IADD R0, R5, 0x1, -R0 ;  /* 0x0000000105007824 */ /* 0x000fe200078e0a00 */
[----:B0-----:R-:W-:-:S04]  /*05c0*/  R2UR UR4, R8 ;  /* 0x00000000080472ca */ /* 0x001fc800000e0000 */
[----:B------:R-:W-:Y:S01]  /*05d0*/  ISETP.NE.AND P2, PT, R0, R3, PT ;  /* 0x000000030000720c */ /* 0x000fe20003f45270 */
[----:B------:R-:W-:-:S05]  /*05e0*/  IMAD.SHL.U32 R0, R5, 0x4, RZ ;  /* 0x0000000405007824 */ /* 0x000fca00078e00ff */
[----:B------:R-:W-:-:S04]  /*05f0*/  LOP3.LUT R5, R5, 0xc, R0, 0x78, !PT ;  /* 0x0000000c05057812 */ /* 0x000fc800078e7800 */
[C---:B------:R-:W-:Y:S01]  /*0600*/  ISETP.LT.U32.AND P0, PT, R5.reuse, 0x2, !P0 ;  /* 0x000000020500780c */ /* 0x040fe20004701070 */
[----:B------:R-:W-:Y:S01]  /*0610*/  UIADD3 UR5, -UR4, URZ, URZ ;  /* 0x0000003f04057290 */ /* 0x000fe2000fffe13f */
[----:B-----5:R-:W-:Y:S02]  /*0620*/  ISETP.EQ.U32.AND P1, PT, R2, 0x1, PT ;  /* 0x000000010200780c */ /* 0x020fe40003f22070 */
[----:B------:R-:W-:Y:S01]  /*0630*/  ULDC UR4, c[0x0][0x148] ;  /* 0x0000520000047ab9 */ /* 0x000fe20000000800 */
[----:B------:R-:W-:Y:S01]  /*0640*/  @P2 LEA.HI R0, R5, R5, RZ, 0x1 ;  /* 0x0000000505002211 */ /* 0x000fe200078f08ff */
[----:B------:R-:W-:Y:S01]  /*0650*/  UIMAD UR4, UR4, UR5, UR14 ;  /* 0x00000005040472a4 */ /* 0x000fe2000f8e020e */
[----:B------:R-:W-:Y:S02]  /*0660*/  SEL R3, RZ, 0x1, !P0 ;  /* 0x00000001ff037807 */ /* 0x000fe40004000000 */
[----:B------:R-:W-:-:S04]  /*0670*/  @P2 SHF.R.S32.HI R0, RZ, 0x1, R0 ;  /* 0x00000001ff002819 */ /* 0x000fc80000011400 */
[----:B------:R-:W-:-:S04]  /*0680*/  @P2 ISETP.NE.AND P3, PT, R0, UR4, PT ;  /* 0x0000000400002c0c */ /* 0x000fc8000bf65270 */
[----:B------:R-:W-:-:S04]  /*0690*/  @P2 SEL R4, RZ, 0x1, P3 ;  /* 0x00000001ff042807 */ /* 0x000fc80001800000 */
[----:B------:R-:W-:Y:S01]  /*06a0*/  LOP3.LUT R4, R4, R3, RZ, 0xc0, !PT ;  /* 0x0000000304047212 */ /* 0x000fe200078ec0ff */
[----:B------:R-:W-:Y:S06]  /*06b0*/  @!P1 BRA `(.L_x_3) ;  /* 0x0000000000089947 */ /* 0x000fec0003800000 */
[----:B-1234-:R-:W-:Y:S01]  /*06c0*/  UCGABAR_ARV ;  /* 0x00000000000079c7 */ /* 0x01efe20008000000 */
[----:B------:R-:W-:Y:S05]  /*06d0*/  BRA `(.L_x_4) ;  /* 0x0000000000047947 */ /* 0x000fea0003800000 */
.L_x_3:
[----:B-1234-:R-:W-:Y:S01]  /*06e0*/  NOP ;  /* 0x0000000000007918 */ /* 0x01efe20000000000 */
.L_x_4:
[----:B------:R-:W-:Y:S01]  /*06f0*/  ULDC.64 UR4, c[0x0][0x598] ;  /* 0x0001660000047ab9 */ /* 0x000fe20000000a00 */
[----:B------:R-:W-:Y:S01]  /*0700*/  ULDC.64 UR24, c[0x0][0x208] ;  /* 0x0000820000187ab9 */ /* 0x000fe20000000a00 */
[----:B------:R-:W-:-:S04]  /*0710*/  ISETP.NE.U32.AND P0, PT, RZ, UR4, PT ;  /* 0x00000004ff007c0c */ /* 0x000fc8000bf05070 */
[----:B------:R-:W-:-:S13]  /*0720*/  ISETP.NE.AND.EX P0, PT, RZ, UR5, PT, P0 ;  /* 0x00000005ff007c0c */ /* 0x000fda000bf05300 */
[----:B------:R-:W-:Y:S05]  /*0730*/  @!P0 BRA `(.L_x_5) ;  /* 0x0000000000208947 */ /* 0x000fea0003800000 */
[----:B------:R-:W0:Y:S02]  /*0740*/  LDC.64 R2, c[0x0][0x598] ;  /* 0x00016600ff027b82 */ /* 0x000e240000000a00 */
[----:B0-----:R-:W2:Y:S02]  /*0750*/  LDG.E.64 R2, desc[UR24][R2.64] ;  /* 0x0000001802027981 */ /* 0x001ea4000c1e1b00 */
[----:B--2---:R-:W-:-:S04]  /*0760*/  ISETP.NE.U32.AND P0, PT, R2, RZ, PT ;  /* 0x000000ff0200720c */ /* 0x004fc80003f05070 */
[----:B------:R-:W-:-:S13]  /*0770*/  ISETP.NE.AND.EX P0, PT, R3, RZ, PT, P0 ;  /* 0x000000ff0300720c */ /* 0x000fda0003f05300 */
[----:B------:R-:W-:Y:S05]  /*0780*/  @!P0 BRA `(.L_x_5) ;  /* 0x00000000000c8947 */ /* 0x000fea0003800000 */
[----:B------:R-:W2:Y:S02]  /*0790*/  LD.E R2, desc[UR24][R2.64] ;  /* 0x0000001802027980 */ /* 0x000ea4000c101900 */
[----:B--2---:R-:W-:Y:S01]  /*07a0*/  R2UR UR13, R2 ;  /* 0x00000000020d72ca */ /* 0x004fe200000e0000 */
[----:B------:R-:W-:-:S14]  /*07b0*/  BRA `(.L_x_6) ;  /* 0x0000000000247947 */ /* 0x000fdc0003800000 */
.L_x_5:
[----:B------:R-:W-:Y:S02]  /*07c0*/  ULDC.64 UR4, c[0x0][0x588] ;  /* 0x0001620000047ab9 */ /* 0x000fe40000000a00 */
[----:B------:R-:W-:-:S04]  /*07d0*/  ISETP.NE.U32.AND P0, PT, RZ, UR4, PT ;  /* 0x00000004ff007c0c */ /* 0x000fc8000bf05070 */
[----:B------:R-:W-:-:S13]  /*07e0*/  ISETP.NE.AND.EX P0, PT, RZ, UR5, PT, P0 ;  /* 0x00000005ff007c0c */ /* 0x000fda000bf05300 */
[----:B------:R-:W-:Y:S05]  /*07f0*/  @!P0 BRA `(.L_x_7) ;  /* 0x0000000000108947 */ /* 0x000fea0003800000 */
[----:B------:R-:W0:Y:S02]  /*0800*/  LDC.64 R2, c[0x0][0x588] ;  /* 0x00016200ff027b82 */ /* 0x000e240000000a00 */
[----:B0-----:R-:W2:Y:S02]  /*0810*/  LDG.E R2, desc[UR24][R2.64] ;  /* 0x0000001802027981 */ /* 0x001ea4000c1e1900 */
[----:B--2---:R-:W-:Y:S01]  /*0820*/  R2UR UR13, R2 ;  /* 0x00000000020d72ca */ /* 0x004fe200000e0000 */
[----:B------:R-:W-:-:S14]  /*0830*/  BRA `(.L_x_6) ;  /* 0x0000000000047947 */ /* 0x000fdc0003800000 */
.L_x_7:
[----:B------:R-:W-:-:S05]  /*0840*/  ULDC UR13, c[0x0][0x580] ;  /* 0x00016000000d7ab9 */ /* 0x000fca0000000800 */
.L_x_6:
[----:B------:R-:W-:Y:S02]  /*0850*/  ULDC.64 UR4, c[0x0][0x5a0] ;  /* 0x0001680000047ab9 */ /* 0x000fe40000000a00 */
        /* <DEDUP_REMOVED lines=11> */
.L_x_8:
        /* <DEDUP_REMOVED lines=8> */
.L_x_10:
[----:B------:R-:W-:-:S05]  /*0990*/  ULDC UR8, c[0x0][0x584] ;  /* 0x0001610000087ab9 */ /* 0x000fca0000000800 */
.L_x_9:
[----:B------:R-:W-:Y:S01]  /*09a0*/  ULDC UR4, c[0x0][0x4c0] ;  /* 0x0001300000047ab9 */ /* 0x000fe20000000800 */
[----:B------:R-:W0:Y:S01]  /*09b0*/  S2R R8, SR_CTAID.Y ;  /* 0x0000000000087919 */ /* 0x000e220000002600 */
[----:B------:R-:W-:Y:S01]  /*09c0*/  UIADD3 UR4, UR4, 0x7f, URZ ;  /* 0x0000007f04047890 */ /* 0x000fe2000fffe03f */
[----:B------:R-:W-:-:S03]  /*09d0*/  ULDC UR15, c[0x0][0x4c4] ;  /* 0x00013100000f7ab9 */ /* 0x000fc60000000800 */
[----:B------:R-:W-:Y:S01]  /*09e0*/  USHF.R.S32.HI UR5, URZ, 0x1f, UR4 ;  /* 0x0000001f3f057899 */ /* 0x000fe20008011404 */
[----:B------:R-:W-:-:S03]  /*09f0*/  IMAD.U32 R10, RZ, RZ, UR15 ;  /* 0x0000000fff0a7e24 */ /* 0x000fc6000f8e00ff */
[----:B------:R-:W-:Y:S02]  /*0a00*/  ULEA.HI UR5, UR5, UR4, URZ, 0x7 ;  /* 0x0000000405057291 */ /* 0x000fe4000f8f383f */
[----:B------:R-:W-:Y:S01]  /*0a10*/  IABS R10, R10 ;  /* 0x0000000a000a7213 */ /* 0x000fe20000000000 */
[----:B------:R-:W-:Y:S01]  /*0a20*/  UMOV UR4, URZ ;  /* 0x0000003f00047c82 */ /* 0x000fe20008000000 */
[----:B------:R-:W-:Y:S02]  /*0a30*/  USHF.R.S32.HI UR10, URZ, 0x7, UR5 ;  /* 0x000000073f0a7899 */ /* 0x000fe40008011405 */
[----:B------:R-:W-:-:S04]  /*0a40*/  R2UR UR17, R10 ;  /* 0x000000000a1172ca */ /* 0x000fc800000e0000 */
[----:B------:R-:W-:-:S05]  /*0a50*/  IMAD.U32 R3, RZ, RZ, UR10 ;  /* 0x0000000aff037e24 */ /* 0x000fca000f8e00ff */
[-C--:B------:R-:W-:Y:S02]  /*0a60*/  IABS R0, R3.reuse ;  /* 0x0000000300007213 */ /* 0x080fe40000000000 */
[----:B------:R-:W-:Y:S02]  /*0a70*/  IABS R3, R3 ;  /* 0x0000000300037213 */ /* 0x000fe40000000000 */
[----:B------:R-:W-:-:S13]  /*0a80*/  R2UR UR16, R0 ;  /* 0x00000000001072ca */ /* 0x000fda00000e0000 */
[----:B------:R-:W1:Y:S08]  /*0a90*/  I2F.RP R0, UR16 ;  /* 0x0000001000007d06 */ /* 0x000e700008209400 */
[----:B-1----:R-:W1:Y:S02]  /*0aa0*/  MUFU.RCP R0, R0 ;  /* 0x0000000000007308 */ /* 0x002e640000001000 */
[----:B-1----:R-:W-:Y:S01]  /*0ab0*/  VIADD R2, R0, 0xffffffe ;  /* 0x0ffffffe00027836 */ /* 0x002fe20000000000 */
[----:B0-----:R-:W-:-:S04]  /*0ac0*/  IABS R0, R8 ;  /* 0x0000000800007213 */ /* 0x001fc80000000000 */
[----:B------:R-:W-:Y:S01]  /*0ad0*/  R2UR UR11, R0 ;  /* 0x00000000000b72ca */ /* 0x000fe200000e0000 */
[----:B------:R-:W0:Y:S08]  /*0ae0*/  F2I.FTZ.U32.TRUNC.NTZ R2, R2 ;  /* 0x0000000200027305 */ /* 0x000e30000021f000 */
[----:B------:R-:W1:Y:S01]  /*0af0*/  I2F.RP R0, UR17 ;  /* 0x0000001100007d06 */ /* 0x000e620008209400 */
[----:B0-----:R-:W-:Y:S01]  /*0b00*/  R2UR UR5, R2 ;  /* 0x00000000020572ca */ /* 0x001fe200000e0000 */
[----:B------:R-:W-:-:S06]  /*0b10*/  IMAD.MOV R2, RZ, RZ, -R3 ;  /* 0x000000ffff027224 */ /* 0x000fcc00078e0a03 */
[----:B-1----:R-:W0:Y:S06]  /*0b20*/  MUFU.RCP R0, R0 ;  /* 0x0000000000007308 */ /* 0x002e2c0000001000 */
[----:B------:R-:W-:-:S04]  /*0b30*/  UIADD3 UR7, URZ, -UR5, URZ ;  /* 0x800000053f077290 */ /* 0x000fc8000fffe03f */
[----:B------:R-:W-:-:S04]  /*0b40*/  UIMAD UR7, UR7, UR16, URZ ;  /* 0x00000010070772a4 */ /* 0x000fc8000f8e023f */
[----:B------:R-:W-:-:S03]  /*0b50*/  UIMAD.WIDE.U32 UR4, UR5, UR7, UR4 ;  /* 0x00000007050472a5 */ /* 0x000fc6000f8e0004 */
[----:B------:R-:W-:Y:S01]  /*0b60*/  R2UR UR7, R2 ;  /* 0x00000000020772ca */ /* 0x000fe200000e0000 */
[----:B------:R-:W-:Y:S01]  /*0b70*/  UIMAD.WIDE.U32 UR4, UR5, UR11, URZ ;  /* 0x0000000b050472a5 */ /* 0x000fe2000f8e003f */
[----:B0-----:R-:W-:-:S06]  /*0b80*/  VIADD R2, R0, 0xffffffe ;  /* 0x0ffffffe00027836 */ /* 0x001fcc0000000000 */
[----:B------:R-:W0:Y:S05]  /*0b90*/  F2I.FTZ.U32.TRUNC.NTZ R2, R2 ;  /* 0x0000000200027305 */ /* 0x000e2a000021f000 */
[----:B------:R-:W-:-:S04]  /*0ba0*/  UIMAD UR4, UR5, UR7, UR11 ;  /* 0x00000007050472a4 */ /* 0x000fc8000f8e020b */
[----:B------:R-:W-:-:S11]  /*0bb0*/  UISETP.GT.U32.AND UP1, UPT, UR16, UR4, UPT ;  /* 0x000000041000728c */ /* 0x000fd6000bf24070 */
[----:B------:R-:W-:Y:S02]  /*0bc0*/  @!UP1 UIADD3 UR4, UR4, -UR16, URZ ;  /* 0x8000001004049290 */ /* 0x000fe4000fffe03f */
[----:B------:R-:W-:Y:S02]  /*0bd0*/  @!UP1 UIADD3 UR5, UR5, 0x1, URZ ;  /* 0x0000000105059890 */ /* 0x000fe4000fffe03f */
[----:B------:R-:W-:Y:S02]  /*0be0*/  UISETP.GE.U32.AND UP0, UPT, UR4, UR16, UPT ;  /* 0x000000100400728c */ /* 0x000fe4000bf06070 */
[----:B------:R-:W-:-:S04]  /*0bf0*/  ULOP3.LUT UR4, UR14, UR10, URZ, 0x3c, !UPT ;  /* 0x0000000a0e047292 */ /* 0x000fc8000f8e3c3f */
[----:B------:R-:W-:-:S03]  /*0c00*/  UISETP.GE.AND UP1, UPT, UR4, URZ, UPT ;  /* 0x0000003f0400728c */ /* 0x000fc6000bf26270 */
[----:B------:R-:W-:Y:S02]  /*0c10*/  UMOV UR4, URZ ;  /* 0x0000003f00047c82 */ /* 0x000fe40008000000 */
[----:B------:R-:W-:Y:S02]  /*0c20*/  @UP0 UIADD3 UR5, UR5, 0x1, URZ ;  /* 0x0000000105050890 */ /* 0x000fe4000fffe03f */
[----:B------:R-:W-:-:S05]  /*0c30*/  UISETP.NE.AND UP0, UPT, UR10, URZ, UPT ;  /* 0x0000003f0a00728c */ /* 0x000fca000bf05270 */
[----:B------:R-:W-:Y:S01]  /*0c40*/  UMOV UR16, UR5 ;  /* 0x0000000500107c82 */ /* 0x000fe20008000000 */
[----:B0-----:R-:W-:Y:S01]  /*0c50*/  R2UR UR5, R2 ;  /* 0x00000000020572ca */ /* 0x001fe200000e0000 */
[----:B------:R-:W-:-:S04]  /*0c60*/  @!UP1 UIADD3 UR16, -UR16, URZ, URZ ;  /* 0x0000003f10109290 */ /* 0x000fc8000fffe13f */
[----:B------:R-:W-:-:S06]  /*0c70*/  @!UP0 ULOP3.LUT UR16, URZ, UR10, URZ, 0x33, !UPT ;  /* 0x0000000a3f108292 */ /* 0x000fcc000f8e333f */
[----:B------:R-:W-:Y:S02]  /*0c80*/  IMAD.U32 R0, RZ, RZ, UR16 ;  /* 0x00000010ff007e24 */ /* 0x000fe4000f8e00ff */
[----:B------:R-:W-:-:S03]  /*0c90*/  UIADD3 UR7, URZ, -UR5, URZ ;  /* 0x800000053f077290 */ /* 0x000fc6000fffe03f */
[----:B------:R-:W-:Y:S01]  /*0ca0*/  IABS R0, R0 ;  /* 0x0000000000007213 */ /* 0x000fe20000000000 */
[----:B------:R-:W-:-:S03]  /*0cb0*/  UIMAD UR7, UR7, UR17, URZ ;  /* 0x00000011070772a4 */ /* 0x000fc6000f8e023f */
[----:B------:R-:W-:Y:S01]  /*0cc0*/  R2UR UR11, R0 ;  /* 0x00000000000b72ca */ /* 0x000fe200000e0000 */
[----:B------:R-:W-:-:S12]  /*0cd0*/  UIMAD.WIDE.U32 UR4, UR5, UR7, UR4 ;  /* 0x00000007050472a5 */ /* 0x000fd8000f8e0004 */
[----:B------:R-:W-:-:S04]  /*0ce0*/  UIMAD.WIDE.U32 UR4, UR5, UR11, URZ ;  /* 0x0000000b050472a5 */ /* 0x000fc8000f8e003f */
[----:B------:R-:W-:-:S04]  /*0cf0*/  UIADD3 UR4, -UR5, URZ, URZ ;  /* 0x0000003f05047290 */ /* 0x000fc8000fffe13f */
[----:B------:R-:W-:-:S04]  /*0d00*/  UIMAD UR4, UR17, UR4, UR11 ;  /* 0x00000004110472a4 */ /* 0x000fc8000f8e020b */
[----:B------:R-:W-:-:S11]  /*0d10*/  UISETP.GT.U32.AND UP1, UPT, UR17, UR4, UPT ;  /* 0x000000041100728c */ /* 0x000fd6000bf24070 */
[----:B------:R-:W-:Y:S02]  /*0d20*/  @!UP1 UIADD3 UR4, UR4, -UR17, URZ ;  /* 0x8000001104049290 */ /* 0x000fe4000fffe03f */
[----:B------:R-:W-:Y:S02]  /*0d30*/  @!UP1 UIADD3 UR5, UR5, 0x1, URZ ;  /* 0x0000000105059890 */ /* 0x000fe4000fffe03f */
[----:B------:R-:W-:Y:S02]  /*0d40*/  UISETP.GE.U32.AND UP0, UPT, UR4, UR17, UPT ;  /* 0x000000110400728c */ /* 0x000fe4000bf06070 */
[----:B------:R-:W-:-:S04]  /*0d50*/  ULOP3.LUT UR4, UR16, UR15, URZ, 0x3c, !UPT ;  /* 0x0000000f10047292 */ /* 0x000fc8000f8e3c3f */
[----:B------:R-:W-:Y:S02]  /*0d60*/  UISETP.GE.AND UP1, UPT, UR4, URZ, UPT ;  /* 0x0000003f0400728c */ /* 0x000fe4000bf26270 */
[----:B------:R-:W-:-:S03]  /*0d70*/  UIADD3 UR4, -UR16, URZ, URZ ;  /* 0x0000003f10047290 */ /* 0x000fc6000fffe13f */
[----:B------:R-:W-:Y:S02]  /*0d80*/  @UP0 UIADD3 UR5, UR5, 0x1, URZ ;  /* 0x0000000105050890 */ /* 0x000fe4000fffe03f */
[----:B------:R-:W-:Y:S02]  /*0d90*/  UISETP.NE.AND UP0, UPT, UR15, URZ, UPT ;  /* 0x0000003f0f00728c */ /* 0x000fe4000bf05270 */
[----:B------:R-:W-:-:S03]  /*0da0*/  UIMAD UR14, UR10, UR4, UR14 ;  /* 0x000000040a0e72a4 */ /* 0x000fc6000f8e020e */
[----:B------:R-:W-:Y:S02]  /*0db0*/  UMOV UR7, UR5 ;  /* 0x0000000500077c82 */ /* 0x000fe40008000000 */
[----:B------:R-:W-:-:S04]  /*0dc0*/  @!UP1 UIADD3 UR7, -UR7, URZ, URZ ;  /* 0x0000003f07079290 */ /* 0x000fc8000fffe13f */
[----:B------:R-:W-:-:S04]  /*0dd0*/  @!UP0 ULOP3.LUT UR7, URZ, UR15, URZ, 0x33, !UPT ;  /* 0x0000000f3f078292 */ /* 0x000fc8000f8e333f */
[----:B------:R-:W-:-:S04]  /*0de0*/  UIADD3 UR5, -UR7, URZ, URZ ;  /* 0x0000003f07057290 */ /* 0x000fc8000fffe13f */
[----:B------:R-:W-:Y:S01]  /*0df0*/  UIMAD UR15, UR15, UR5, UR16 ;  /* 0x000000050f0f72a4 */ /* 0x000fe2000f8e0210 */
[----:B------:R-:W-:Y:S11]  /*0e00*/  @!P1 BRA `(.L_x_11) ;  /* 0x00000000000c9947 */ /* 0x000ff60003800000 */
[----:B------:R-:W-:Y:S01]  /*0e10*/  UCGABAR_WAIT ;  /* 0x0000000000007dc7 */ /* 0x000fe20008000000 */
[----:B------:R-:W-:Y:S01]  /*0e20*/  CCTL.IVALL ;  /* 0x00000000ff00798f */ /* 0x000fe20002000000 */
[----:B------:R-:W-:Y:S05]  /*0e30*/  BRA `(.L_x_12) ;  /* 0x0000000000047947 */ /* 0x000fea0003800000 */
.L_x_11:
[----:B------:R-:W-:Y:S06]  /*0e40*/  BAR.SYNC.DEFER_BLOCKING 0x0 ;  /* 0x0000000000007b1d */ /* 0x000fec0000010000 */
.L_x_12:
[----:B------:R-:W-:Y:S01]  /*0e50*/  ULDC UR47, c[0x0][0x290] ;  /* 0x0000a400002f7ab9 */ /* 0x000fe20000000800 */
[----:B------:R-:W-:Y:S01]  /*0e60*/  ISETP.NE.AND P0, PT, RZ, UR12, PT ;  /* 0x0000000cff007c0c */ /* 0x000fe2000bf05270 */
[----:B------:R-:W-:-:S04]  /*0e70*/  UIADD3 UR4, UR47, 0x3f, URZ ;  /* 0x0000003f2f047890 */ /* 0x000fc8000fffe03f */
[----:B------:R-:W-:-:S04]  /*0e80*/  USHF.R.S32.HI UR5, URZ, 0x1f, UR4 ;  /* 0x0000001f3f057899 */ /* 0x000fc80008011404 */
[----:B------:R-:W-:-:S04]  /*0e90*/  ULEA.HI UR5, UR5, UR4, URZ, 0x6 ;  /* 0x0000000405057291 */ /* 0x000fc8000f8f303f */
[----:B------:R-:W-:Y:S01]  /*0ea0*/  USHF.R.S32.HI UR5, URZ, 0x6, UR5 ;  /* 0x000000063f057899 */ /* 0x000fe20008011405 */
[----:B------:R-:W-:Y:S11]  /*0eb0*/  @!P0 BRA `(.L_x_13) ;  /* 0x0000018400a48947 */ /* 0x000ff60003800000 */
[----:B------:R-:W-:-:S06]  /*0ec0*/  UISETP.NE.AND UP0, UPT, UR12, 0x1, UPT ;  /* 0x000000010c00788c */ /* 0x000fcc000bf05270 */
[----:B------:R-:W-:-:S13]  /*0ed0*/  PLOP3.LUT P0, PT, PT, PT, UP0, 0x80, 0x0 ;  /* 0x000000000000781c */ /* 0x000fda0003f0f008 */
[----:B------:R-:W-:Y:S05]  /*0ee0*/  @P0 EXIT ;  /* 0x000000000000094d */ /* 0x000fea0003800000 */
[----:B------:R0:W-:Y:S01]  /*0ef0*/  STL [R1], RZ ;  /* 0x000000ff01007387 */ /* 0x0001e20000100800 */
[----:B------:R-:W-:Y:S01]  /*0f00*/  UISETP.GE.AND UP0, UPT, UR47, 0x1, UPT ;  /* 0x000000012f00788c */ /* 0x000fe2000bf06270 */
[----:B------:R-:W-:Y:S01]  /*0f10*/  CS2R R86, SRZ ;  /* 0x0000000000567805 */ /* 0x000fe2000001ff00 */
[----:B------:R-:W-:Y:S01]  /*0f20*/  UMOV UR4, URZ ;  /* 0x0000003f00047c82 */ /* 0x000fe20008000000 */
[----:B------:R0:W-:Y:S01]  /*0f30*/  STL [R1+0x4], RZ ;  /* 0x000004ff01007387 */ /* 0x0001e20000100800 */
[----:B------:R-:W-:Y:S02]  /*0f40*/  CS2R R152, SRZ ;  /* 0x0000000000987805 */ /* 0x000fe4000001ff00 */
[----:B------:R-:W-:Y:S02]  /*0f50*/  CS2R R154, SRZ ;  /* 0x00000000009a7805 */ /* 0x000fe4000001ff00 */
[----:B------:R-:W-:Y:S01]  /*0f60*/  PLOP3.LUT P0, PT, PT, PT, UP0, 0x80, 0x0 ;  /* 0x000000000000781c */ /* 0x000fe20003f0f008 */
[----:B------:R0:W-:Y:S01]  /*0f70*/  STL [R1+0x8], RZ ;  /* 0x000008ff01007387 */ /* 0x0001e20000100800 */
[----:B------:R-:W-:-:S02]  /*0f80*/  CS2R R156, SRZ ;  /* 0x00000000009c7805 */ /* 0x000fc4000001ff00 */
[----:B------:R-:W-:Y:S02]  /*0f90*/  CS2R R158, SRZ ;  /* 0x00000000009e7805 */ /* 0x000fe4000001ff00 */
[----:B------:R-:W-:Y:S01]  /*0fa0*/  CS2R R160, SRZ ;  /* 0x0000000000a07805 */ /* 0x000fe2000001ff00 */
[----:B------:R0:W-:Y:S01]  /*0fb0*/  STL [R1+0xc], RZ ;  /* 0x00000cff01007387 */ /* 0x0001e20000100800 */
[----:B------:R-:W-:Y:S02]  /*0fc0*/  CS2R R162, SRZ ;  /* 0x0000000000a27805 */ /* 0x000fe4000001ff00 */
[----:B------:R-:W-:Y:S02]  /*0fd0*/  CS2R R164, SRZ ;  /* 0x0000000000a47805 */ /* 0x000fe4000001ff00 */
[----:B------:R-:W-:Y:S01]  /*0fe0*/  CS2R R166, SRZ ;  /* 0x0000000000a67805 */ /* 0x000fe2000001ff00 */
        /* <DEDUP_REMOVED lines=116> */
[----:B------:R0:W-:Y:S04]  /*1730*/  STL [R1+0x84], RZ ;  /* 0x000084ff01007387 */ /* 0x0001e80000100800 */
        /* <DEDUP_REMOVED lines=29> */
[----:B------:R0:W-:Y:S01]  /*1910*/  STL [R1+0xfc], RZ ;  /* 0x0000fcff01007387 */ /* 0x0001e20000100800 */
[----:B------:R-:W-:Y:S05]  /*1920*/  @!P0 BRA `(.L_x_14) ;  /* 0x0000002000e08947 */ /* 0x000fea0003800000 */
[----:B------:R-:W-:-:S04]  /*1930*/  ULOP3.LUT UR4, UR6, 0x1, URZ, 0xfc, !UPT ;  /* 0x0000000106047892 */ /* 0x000fc8000f8efc3f */
[----:B------:R-:W-:-:S06]  /*1940*/  UISETP.NE.AND UP0, UPT, UR4, 0x3, UPT ;  /* 0x000000030400788c */ /* 0x000fcc000bf05270 */
[----:B------:R-:W-:-:S13]  /*1950*/  PLOP3.LUT P0, PT, PT, PT, UP0, 0x80, 0x0 ;  /* 0x000000000000781c */ /* 0x000fda0003f0f008 */
[----:B------:R-:W-:Y:S05]  /*1960*/  @!P0 BRA `(.L_x_15) ;  /* 0x0000000000048947 */ /* 0x000fea0003800000 */
[----:B------:R-:W-:Y:S01]  /*1970*/  BPT.TRAP 0x1 ;  /* 0x000000040000795c */ /* 0x000fe20000300000 */
.L_x_15:
[----:B------:R-:W1:Y:S01]  /*1980*/  S2UR UR9, SR_CgaCtaId ;  /* 0x00000000000979c3 */ /* 0x000e620000008800 */
[----:B------:R-:W-:Y:S01]  /*1990*/  SHF.L.U32 R0, RZ, 0x1f, RZ ;  /* 0x0000001fff007819 */ /* 0x000fe200000006ff */
[----:B------:R-:W-:Y:S02]  /*19a0*/  UMOV UR4, 0x400 ;  /* 0x0000040000047882 */ /* 0x000fe40000000000 */
[----:B-1----:R-:W-:-:S12]  /*19b0*/  ULEA UR10, UR9, UR4, 0x18 ;  /* 0x00000004090a7291 */ /* 0x002fd8000f8ec03f */
.L_x_16:
[----:B-1----:R-:W-:-:S04]  /*19c0*/  IMAD.U32 R3, RZ, RZ, UR10 ;  /* 0x0000000aff037e24 */ /* 0x002fc8000f8e00ff */
[----:B------:R1:W2:Y:S03]  /*19d0*/  SYNCS.PHASECHK.TRANS64.TRYWAIT P0, [R3+URZ+0x30000], R0 ;  /* 0x03000000030075a7 */ /* 0x0002a6000800017f */
[----:B--2---:R-:W-:Y:S05]  /*19e0*/  @!P0 NANOSLEEP.SYNCS 0x989680 ;  /* 0x009896800000895d */ /* 0x004fea0003900000 */
[----:B------:R-:W2:Y:S02]  /*19f0*/  @!P0 SYNCS.PHASECHK.TRANS64 P0, [R3+URZ+0x30000], R0 ;  /* 0x03000000030085a7 */ /* 0x000ea4000800007f */
[----:B--2---:R-:W-:Y:S05]  /*1a00*/  @!P0 BRA `(.L_x_16) ;  /* 0xfffffffc00ec8947 */ /* 0x004fea000383ffff */
[----:B------:R-:W-:Y:S01]  /*1a10*/  UIADD3 UR4, UR10, 0x20000, URZ ;  /* 0x000200000a047890 */ /* 0x000fe2000fffe03f */
[----:B------:R-:W-:Y:S01]  /*1a20*/  WARPGROUP.ARRIVE ;  /* 0x00000000000079c5 */ /* 0x000fe20000000000 */
[----:B------:R-:W-:Y:S01]  /*1a30*/  UMOV UR17, 0x40000040 ;  /* 0x4000004000117882 */ /* 0x000fe20000000000 */
[----:B------:R-:W-:Y:S01]  /*1a40*/  UMOV UR19, 0x40000040 ;  /* 0x4000004000137882 */ /* 0x000fe20000000000 */
[----:B------:R-:W-:Y:S01]  /*1a50*/  USHF.R.U32.HI UR9, URZ, 0x4, UR4 ;  /* 0x000000043f097899 */ /* 0x000fe20008011604 */
[----:B------:R2:W-:Y:S01]  /*1a60*/  STL [R1+0x174], R5 ;  /* 0x0001740501007387 */ /* 0x0005e20000100800 */
[----:B------:R-:W-:Y:S02]  /*1a70*/  USHF.R.U32.HI UR4, URZ, 0x4, UR10 ;  /* 0x000000043f047899 */ /* 0x000fe4000801160a */
[----:B------:R-:W-:Y:S01]  /*1a80*/  ULOP3.LUT UR9, UR9, 0x3fff, URZ, 0xc0, !UPT ;  /* 0x00003fff09097892 */ /* 0x000fe2000f8ec03f */
[----:B------:R3:W-:Y:S01]  /*1a90*/  STL [R1+0x170], R4 ;  /* 0x0001700401007387 */ /* 0x0007e20000100800 */
[----:B------:R-:W-:-:S02]  /*1aa0*/  ULOP3.LUT UR4, UR4, 0x3fff, URZ, 0xc0, !UPT ;  /* 0x00003fff04047892 */ /* 0x000fc4000f8ec03f */
[----:B------:R-:W-:-:S05]  /*1ab0*/  ULOP3.LUT UR10, UR9, 0x2000000, URZ, 0xfc, !UPT ;  /* 0x02000000090a7892 */ /* 0x000fca000f8efc3f */
[----:B------:R-:W-:Y:S02]  /*1ac0*/  UMOV UR16, UR4 ;  /* 0x0000000400107c82 */ /* 0x000fe40008000000 */
[----:B------:R-:W-:Y:S02]  /*1ad0*/  UMOV UR18, UR10 ;  /* 0x0000000a00127c82 */ /* 0x000fe40008000000 */
[----:B------:R-:W-:Y:S01]  /*1ae0*/  HGMMA.64x128x16.F32 R68, gdesc[UR16].tnspA.tnspB, RZ, !UPT, gsb0 ;  /* 0x61e00000104479f0 */ /* 0x000fe2000c0008ff */
[----:B------:R-:W-:Y:S01]  /*1af0*/  UIADD3 UR16, UR4, 0x200, URZ ;  /* 0x0000020004107890 */ /* 0x000fe2000fffe03f */
[----:B------:R-:W-:Y:S01]  /*1b00*/  UMOV UR17, 0x40000040 ;  /* 0x4000004000117882 */ /* 0x000fe20000000000 */
[----:B------:R-:W-:Y:S02]  /*1b10*/  WARPGROUP.DEPBAR.LE gsb0, 0x0 ;  /* 0x00008000000079c5 */ /* 0x000fe40000010000 */
[----:B------:R-:W-:Y:S01]  /*1b20*/  WARPGROUP.ARRIVE ;  /* 0x00000000000079c5 */ /* 0x000fe20000000000 */
[----:B------:R-:W-:-:S02]  /*1b30*/  IMAD.MOV.U32 R44, RZ, RZ, R88 ;  /* 0x000000ffff2c7224 */ /* 0x000fc400078e0058 */
[----:B------:R-:W-:Y:S02]  /*1b40*/  IMAD.MOV.U32 R43, RZ, RZ, R89 ;  /* 0x000000ffff2b7224 */ /* 0x000fe400078e0059 */
[----:B------:R-:W-:Y:S02]  /*1b50*/  IMAD.MOV.U32 R42, RZ, RZ, R90 ;  /* 0x000000ffff2a7224 */ /* 0x000fe400078e005a */
[----:B------:R-:W-:Y:S01]  /*1b60*/  HGMMA.64x128x16.F32 R152, gdesc[UR16].tnspA.tnspB, RZ, !UPT, gsb0 ;  /* 0x61e00000109879f0 */ /* 0x000fe2000c0008ff */
[----:B------:R-:W-:Y:S01]  /*1b70*/  UIADD3 UR16, UR4, 0x400, URZ ;  /* 0x0000040004107890 */ /* 0x000fe2000fffe03f */
[----:B------:R-:W-:Y:S01]  /*1b80*/  IMAD.MOV.U32 R41, RZ, RZ, R91 ;  /* 0x000000ffff297224 */ /* 0x000fe200078e005b */
[----:B------:R-:W-:Y:S01]  /*1b90*/  UMOV UR17, 0x40000040 ;  /* 0x4000004000117882 */ /* 0x000fe20000000000 */
[----:B------:R-:W-:Y:S02]  /*1ba0*/  IMAD.MOV.U32 R40, RZ, RZ, R92 ;  /* 0x000000ffff287224 */ /* 0x000fe400078e005c */
[----:B------:R-:W-:-:S02]  /*1bb0*/  IMAD.MOV.U32 R39, RZ, RZ, R93 ;  /* 0x000000ffff277224 */ /* 0x000fc400078e005d */
[----:B------:R-:W-:Y:S02]  /*1bc0*/  IMAD.MOV.U32 R38, RZ, RZ, R94 ;  /* 0x000000ffff267224 */ /* 0x000fe400078e005e */
[----:B------:R-:W-:Y:S02]  /*1bd0*/  IMAD.MOV.U32 R37, RZ, RZ, R95 ;  /* 0x000000ffff257224 */ /* 0x000fe400078e005f */
[----:B------:R-:W-:Y:S02]  /*1be0*/  IMAD.MOV.U32 R36, RZ, RZ, R96 ;  /* 0x000000ffff247224 */ /* 0x000fe400078e0060 */
[----:B------:R-:W-:Y:S02]  /*1bf0*/  IMAD.MOV.U32 R35, RZ, RZ, R97 ;  /* 0x000000ffff237224 */ /* 0x000fe400078e0061 */
        /* <DEDUP_REMOVED lines=29> */
[----:B--2---:R-:W-:Y:S02]  /*1dd0*/  IMAD.MOV.U32 R5, RZ, RZ, R127 ;  /* 0x000000ffff057224 */ /* 0x004fe400078e007f */
[----:B---3--:R-:W-:Y:S02]  /*1de0*/  IMAD.MOV.U32 R4, RZ, RZ, R128 ;  /* 0x000000ffff047224 */ /* 0x008fe400078e0080 */
[----:B-1----:R-:W-:-:S02]  /*1df0*/  IMAD.MOV.U32 R3, RZ, RZ, R129 ;  /* 0x000000ffff037224 */ /* 0x002fc400078e0081 */
        /* <DEDUP_REMOVED lines=26> */
[----:B------:R-:W-:Y:S01]  /*1fa0*/  IMAD.MOV.U32 R220, RZ, RZ, R32 ;  /* 0x000000ffffdc7224 */ /* 0x000fe200078e0020 */
[----:B------:R-:W-:Y:S02]  /*1fb0*/  WARPGROUP.DEPBAR.LE gsb0, 0x0 ;  /* 0x00008000000079c5 */ /* 0x000fe40000010000 */
[----:B------:R-:W-:Y:S01]  /*1fc0*/  WARPGROUP.ARRIVE ;  /* 0x00000000000079c5 */ /* 0x000fe20000000000 */
[----:B------:R1:W-:Y:S01]  /*1fd0*/  STL.64 [R1+0x2e0], R214 ;  /* 0x0002e0d601007387 */ /* 0x0003e20000100a00 */
[----:B------:R-:W-:Y:S02]  /*1fe0*/  IMAD.MOV.U32 R221, RZ, RZ, R31 ;  /* 0x000000ffffdd7224 */ /* 0x000fe400078e001f */
[----:B------:R-:W-:Y:S01]  /*1ff0*/  IMAD.MOV.U32 R222, RZ, RZ, R30 ;  /* 0x000000ffffde7224 */ /* 0x000fe200078e001e */
[----:B------:R2:W-:Y:S01]  /*2000*/  STL.64 [R1+0x2d8], R212 ;  /* 0x0002d8d401007387 */ /* 0x0005e20000100a00 */
[----:B------:R-:W-:Y:S01]  /*2010*/  HGMMA.64x128x16.F32 R88, gdesc[UR16].tnspA.tnspB, RZ, !UPT, gsb0 ;  /* 0x61e00000105879f0 */ /* 0x000fe2000c0008ff */
[----:B------:R-:W-:Y:S01]  /*2020*/  UIADD3 UR16, UR4, 0x600, URZ ;  /* 0x0000060004107890 */ /* 0x000fe2000fffe03f */
[----:B------:R-:W-:Y:S01]  /*2030*/  IMAD.MOV.U32 R223, RZ, RZ, R29 ;  /* 0x000000ffffdf7224 */ /* 0x000fe200078e001d */
[----:B------:R3:W-:Y:S01]  /*2040*/  STL.64 [R1+0x2d0], R210 ;  /* 0x0002d0d201007387 */ /* 0x0007e20000100a00 */
[----:B------:R-:W-:Y:S01]  /*2050*/  IMAD.MOV.U32 R224, RZ, RZ, R28 ;  /* 0x000000ffffe07224 */ /* 0x000fe200078e001c */
[----:B------:R-:W-:Y:S01]  /*2060*/  UMOV UR17, 0x40000040 ;  /* 0x4000004000117882 */ /* 0x000fe20000000000 */
[----:B------:R-:W-:Y:S01]  /*2070*/  IMAD.MOV.U32 R225, RZ, RZ, R27 ;  /* 0x000000ffffe17224 */ /* 0x000fe200078e001b */
[----:B------:R4:W-:Y:S01]  /*2080*/  STL.64 [R1+0x2c8], R208 ;  /* 0x0002c8d001007387 */ /* 0x0009e20000100a00 */
[----:B-1----:R-:W-:-:S02]  /*2090*/  IMAD.MOV.U32 R214, RZ, RZ, R38 ;  /* 0x000000ffffd67224 */ /* 0x002fc400078e0026 */
[----:B------:R-:W-:Y:S01]  /*20a0*/  IMAD.MOV.U32 R215, RZ, RZ, R37 ;  /* 0x000000ffffd77224 */ /* 0x000fe200078e0025 */
[----:B------:R1:W-:Y:S01]  /*20b0*/  STL.64 [R1+0x2c0], R206 ;  /* 0x0002c0ce01007387 */ /* 0x0003e20000100a00 */
[----:B--2---:R-:W-:Y:S02]  /*20c0*/  IMAD.MOV.U32 R212, RZ, RZ, R40 ;  /* 0x000000ffffd47224 */ /* 0x004fe400078e0028 */
[----:B------:R-:W-:Y:S01]  /*20d0*/  IMAD.MOV.U32 R213, RZ, RZ, R39 ;  /* 0x000000ffffd57224 */ /* 0x000fe200078e0027 */
[----:B------:R2:W-:Y:S01]  /*20e0*/  STL.64 [R1+0x2b8], R204 ;  /* 0x0002b8cc01007387 */ /* 0x0005e20000100a00 */
[----:B---3--:R-:W-:Y:S02]  /*20f0*/  IMAD.MOV.U32 R210, RZ, RZ, R42 ;  /* 0x000000ffffd27224 */ /* 0x008fe400078e002a */
[----:B------:R-:W-:Y:S01]  /*2100*/  IMAD.MOV.U32 R211, RZ, RZ, R41 ;  /* 0x000000ffffd37224 */ /* 0x000fe200078e0029 */
[----:B------:R3:W-:Y:S01]  /*2110*/  STL.64 [R1+0x2b0], R202 ;  /* 0x0002b0ca01007387 */ /* 0x0007e20000100a00 */
[----:B----4-:R-:W-:-:S02]  /*2120*/  IMAD.MOV.U32 R208, RZ, RZ, R44 ;  /* 0x000000ffffd07224 */ /* 0x010fc400078e002c */
[----:B------:R-:W-:Y:S01]  /*2130*/  IMAD.MOV.U32 R209, RZ, RZ, R43 ;  /* 0x000000ffffd17224 */ /* 0x000fe200078e002b */
[----:B------:R4:W-:Y:S01]  /*2140*/  STL.64 [R1+0x2a8], R200 ;  /* 0x0002a8c801007387 */ /* 0x0009e20000100a00 */
[----:B-1----:R-:W-:Y:S02]  /*2150*/  IMAD.MOV.U32 R206, RZ, RZ, R46 ;  /* 0x000000ffffce7224 */ /* 0x002fe400078e002e */
[----:B------:R-:W-:Y:S01]  /*2160*/  IMAD.MOV.U32 R207, RZ, RZ, R45 ;  /* 0x000000ffffcf7224 */ /* 0x000fe200078e002d */
[----:B------:R1:W-:Y:S01]  /*2170*/  STL.64 [R1+0x2a0], R198 ;  /* 0x0002a0c601007387 */ /* 0x0003e20000100a00 */
[----:B--2---:R-:W-:Y:S02]  /*2180*/  IMAD.MOV.U32 R204, RZ, RZ, R48 ;  /* 0x000000ffffcc7224 */ /* 0x004fe400078e0030 */
[----:B------:R-:W-:Y:S01]  /*2190*/  IMAD.MOV.U32 R205, RZ, RZ, R47 ;  /* 0x000000ffffcd7224 */ /* 0x000fe200078e002f */
[----:B------:R2:W-:Y:S01]  /*21a0*/  STL.64 [R1+0x298], R196 ;  /* 0x000298c401007387 */ /* 0x0005e20000100a00 */
[----:B---3--:R-:W-:Y:S01]  /*21b0*/  MOV R202, R50 ;  /* 0x0000003200ca7202 */ /* 0x008fe20000000f00 */
[----:B------:R-:W-:-:S02]  /*21c0*/  IMAD.MOV.U32 R203, RZ, RZ, R49 ;  /* 0x000000ffffcb7224 */ /* 0x000fc400078e0031 */
[----:B------:R3:W-:Y:S01]  /*21d0*/  STL.64 [R1+0x290], R194 ;  /* 0x000290c201007387 */ /* 0x0007e20000100a00 */
[----:B----4-:R-:W-:Y:S02]  /*21e0*/  IMAD.MOV.U32 R200, RZ, RZ, R52 ;  /* 0x000000ffffc87224 */ /* 0x010fe400078e0034 */
        /* <DEDUP_REMOVED lines=8> */
[----:B---3--:R-:W-:-:S02]  /*2270*/  IMAD.MOV.U32 R194, RZ, RZ, R58 ;  /* 0x000000ffffc27224 */ /* 0x008fc400078e003a */
[----:B------:R-:W-:Y:S02]  /*2280*/  IMAD.MOV.U32 R195, RZ, RZ, R57 ;  /* 0x000000ffffc37224 */ /* 0x000fe400078e0039 */
[----:B----4-:R-:W-:Y:S02]  /*2290*/  IMAD.MOV.U32 R192, RZ, RZ, R60 ;  /* 0x000000ffffc07224 */ /* 0x010fe400078e003c */
[----:B------:R-:W-:Y:S02]  /*22a0*/  IMAD.MOV.U32 R193, RZ, RZ, R59 ;  /* 0x000000ffffc17224 */ /* 0x000fe400078e003b */
[----:B-1----:R-:W-:Y:S02]  /*22b0*/  IMAD.MOV.U32 R190, RZ, RZ, R62 ;  /* 0x000000ffffbe7224 */ /* 0x002fe400078e003e */
[----:B------:R-:W-:Y:S02]  /*22c0*/  IMAD.MOV.U32 R191, RZ, RZ, R61 ;  /* 0x000000ffffbf7224 */ /* 0x000fe400078e003d */
[----:B--2---:R-:W-:-:S02]  /*22d0*/  IMAD.MOV.U32 R188, RZ, RZ, R64 ;  /* 0x000000ffffbc7224 */ /* 0x004fc400078e0040 */
        /* <DEDUP_REMOVED lines=28> */
[----:B------:R-:W-:-:S06]  /*24a0*/  WARPGROUP.ARRIVE ;  /* 0x00000000000079c5 */ /* 0x000fcc0000000000 */
[----:B------:R-:W-:Y:S01]  /*24b0*/  HGMMA.64x128x16.F32 R24, gdesc[UR16].tnspA.tnspB, RZ, !UPT, gsb0 ;  /* 0x61e00000101879f0 */ /* 0x000fe2000c0008ff */
[----:B------:R-:W-:Y:S02]  /*24c0*/  UIADD3 UR16, UR4, 0x80, URZ ;  /* 0x0000008004107890 */ /* 0x000fe4000fffe03f */
[----:B------:R-:W-:Y:S01]  /*24d0*/  UIADD3 UR18, UR10, 0x80, URZ ;  /* 0x000000800a127890 */ /* 0x000fe2000fffe03f */
[----:B------:R-:W-:Y:S01]  /*24e0*/  UMOV UR17, 0x40000040 ;  /* 0x4000004000117882 */ /* 0x000fe20000000000 */
[----:B------:R-:W-:Y:S01]  /*24f0*/  UMOV UR19, 0x40000040 ;  /* 0x4000004000137882 */ /* 0x000fe20000000000 */
[----:B------:R-:W-:Y:S02]  /*2500*/  WARPGROUP.DEPBAR.LE gsb0, 0x0 ;  /* 0x00008000000079c5 */ /* 0x000fe40000010000 */
[----:B------:R-:W-:-:S06]  /*2510*/  WARPGROUP.ARRIVE ;  /* 0x00000000000079c5 */ /* 0x000fcc0000000000 */
[----:B------:R-:W-:Y:S03]  /*2520*/  HGMMA.64x128x16.F32 R188, gdesc[UR16].tnspA.tnspB, R188, gsb0 ;  /* 0x61e0000010bc79f0 */ /* 0x000fe600080008bc */
[----:B------:R-:W-:Y:S02]  /*2530*/  WARPGROUP.DEPBAR.LE gsb0, 0x0 ;  /* 0x00008000000079c5 */ /* 0x000fe40000010000 */
[----:B------:R-:W-:Y:S04]  /*2540*/  STL.64 [R1], R188 ;  /* 0x000000bc01007387 */ /* 0x000fe80000100a00 */
[----:B------:R-:W-:Y:S04]  /*2550*/  STL.64 [R1+0x8], R190 ;  /* 0x000008be01007387 */ /* 0x000fe80000100a00 */
        /* <DEDUP_REMOVED lines=11> */
[----:B------:R1:W-:Y:S04]  /*2610*/  STL.64 [R1+0x68], R214 ;  /* 0x000068d601007387 */ /* 0x0003e80000100a00 */
        /* <DEDUP_REMOVED lines=18> */
[----:B-1----:R-:W2:Y:S04]  /*2740*/  LDL.LU.64 R214, [R1+0x2e0] ;  /* 0x0002e00001d67983 */ /* 0x002ea80000300a00 */
[----:B------:R-:W2:Y:S04]  /*2750*/  LDL.LU.64 R212, [R1+0x2d8] ;  /* 0x0002d80001d47983 */ /* 0x000ea80000300a00 */
        /* <DEDUP_REMOVED lines=11> */
[----:B------:R-:W2:Y:S01]  /*2810*/  LDL.LU.64 R188, [R1+0x278] ;  /* 0x0002780001bc7983 */ /* 0x000ea20000300a00 */
[----:B------:R-:W-:Y:S01]  /*2820*/  UIADD3 UR16, UR4, 0x280, URZ ;  /* 0x0000028004107890 */ /* 0x000fe2000fffe03f */
[----:B------:R-:W-:Y:S01]  /*2830*/  UMOV UR17, 0x40000040 ;  /* 0x4000004000117882 */ /* 0x000fe20000000000 */
[----:B--2---:R-:W-:-:S07]  /*2840*/  WARPGROUP.ARRIVE ;  /* 0x00000000000079c5 */ /* 0x004fce0000000000 */
[----:B------:R-:W-:Y:S01]  /*2850*/  HGMMA.64x128x16.F32 R152, gdesc[UR16].tnspA.tnspB, R152, gsb0 ;  /* 0x61e00000109879f0 */ /* 0x000fe20008000898 */
[----:B------:R-:W-:Y:S02]  /*2860*/  UIADD3 UR16, UR4, 0x480, URZ ;  /* 0x0000048004107890 */ /* 0x000fe4000fffe03f */
[----:B------:R-:W-:Y:S02]  /*2870*/  WARPGROUP.DEPBAR.LE gsb0, 0x0 ;  /* 0x00008000000079c5 */ /* 0x000fe40000010000 */
        /* <DEDUP_REMOVED lines=32> */
[----:B-1----:R-:W2:Y:S04]  /*2a80*/  LDL.LU.64 R152, [R1] ;  /* 0x0000000001987983 */ /* 0x002ea80000300a00 */
        /* <DEDUP_REMOVED lines=31> */
[----:B------:R-:W-:Y:S01]  /*2c80*/  WARPGROUP.ARRIVE ;  /* 0x00000000000079c5 */ /* 0x000fe20000000000 */
[----:B------:R-:W-:-:S05]  /*2c90*/  UMOV UR17, 0x40000040 ;  /* 0x4000004000117882 */ /* 0x000fca0000000000 */
[----:B------:R-:W-:Y:S01]  /*2ca0*/  HGMMA.64x128x16.F32 R88, gdesc[UR16].tnspA.tnspB, R88, gsb0 ;  /* 0x61e00000105879f0 */ /* 0x000fe20008000858 */
[----:B------:R-:W-:Y:S01]  /*2cb0*/  UIADD3 UR16, UR4, 0x680, URZ ;  /* 0x0000068004107890 */ /* 0x000fe2000fffe03f */
[----:B------:R-:W-:Y:S01]  /*2cc0*/  UMOV UR17, 0x40000040 ;  /* 0x4000004000117882 */ /* 0x000fe20000000000 */
[----:B------:R-:W-:Y:S02]  /*2cd0*/  WARPGROUP.DEPBAR.LE gsb0, 0x0 ;  /* 0x00008000000079c5 */ /* 0x000fe40000010000 */
[----:B------:R-:W-:-:S07]  /*2ce0*/  WARPGROUP.ARRIVE ;  /* 0x00000000000079c5 */ /* 0x000fce0000000000 */
[----:B------:R-:W-:Y:S01]  /*2cf0*/  HGMMA.64x128x16.F32 R24, gdesc[UR16].tnspA.tnspB, R24, gsb0 ;  /* 0x61e00000101879f0 */ /* 0x000fe20008000818 */
[----:B------:R-:W-:Y:S02]  /*2d00*/  UIADD3 UR16, UR4, 0x100, URZ ;  /* 0x0000010004107890 */ /* 0x000fe4000fffe03f */
[----:B------:R-:W-:Y:S01]  /*2d10*/  UIADD3 UR18, UR10, 0x100, URZ ;  /* 0x000001000a127890 */ /* 0x000fe2000fffe03f */
[----:B------:R-:W-:Y:S01]  /*2d20*/  UMOV UR17, 0x40000040 ;  /* 0x4000004000117882 */ /* 0x000fe20000000000 */
[----:B------:R-:W-:Y:S01]  /*2d30*/  UMOV UR19, 0x40000040 ;  /* 0x4000004000137882 */ /* 0x000fe20000000000 */
[----:B------:R-:W-:Y:S02]  /*2d40*/  WARPGROUP.DEPBAR.LE gsb0, 0x0 ;  /* 0x00008000000079c5 */ /* 0x000fe40000010000 */
[----:B--2---:R-:W-:-:S06]  /*2d50*/  WARPGROUP.ARRIVE ;  /* 0x00000000000079c5 */ /* 0x004fcc0000000000 */
[----:B------:R-:W-:Y:S03]  /*2d60*/  HGMMA.64x128x16.F32 R152, gdesc[UR16].tnspA.tnspB, R152, gsb0 ;  /* 0x61e00000109879f0 */ /* 0x000fe60008000898 */
[----:B------:R-:W-:Y:S02]  /*2d70*/  WARPGROUP.DEPBAR.LE gsb0, 0x0 ;  /* 0x00008000000079c5 */ /* 0x000fe40000010000 */
[----:B------:R-:W-:Y:S01]  /*2d80*/  STL.64 [R1], R152 ;  /* 0x0000009801007387 */ /* 0x000fe20000100a00 */
[----:B------:R-:W-:Y:S01]  /*2d90*/  IMAD.MOV.U32 R2, RZ, RZ, R214 ;  /* 0x000000ffff027224 */ /* 0x000fe200078e00d6 */
[----:B------:R-:W-:Y:S01]  /*2da0*/  MOV R226, R190 ;  /* 0x000000be00e27202 */ /* 0x000fe20000000f00 */
[----:B------:R-:W-:Y:S01]  /*2db0*/  IMAD.MOV.U32 R0, RZ, RZ, R215 ;  /* 0x000000ffff007224 */ /* 0x000fe200078e00d7 */
[----:B------:R1:W-:Y:S01]  /*2dc0*/  STL.64 [R1+0x8], R154 ;  /* 0x0000089a01007387 */ /* 0x0003e20000100a00 */
[----:B------:R-:W-:-:S02]  /*2dd0*/  IMAD.MOV.U32 R6, RZ, RZ, R212 ;  /* 0x000000ffff067224 */ /* 0x000fc400078e00d4 */
[----:B------:R-:W-:Y:S01]  /*2de0*/  IMAD.MOV.U32 R3, RZ, RZ, R213 ;  /* 0x000000ffff037224 */ /* 0x000fe200078e00d5 */
[----:B------:R-:W2:Y:S01]  /*2df0*/  LDL.LU.64 R214, [R1+0x270] ;  /* 0x0002700001d67983 */ /* 0x000ea20000300a00 */
[----:B------:R-:W-:Y:S02]  /*2e00*/  IMAD.MOV.U32 R8, RZ, RZ, R210 ;  /* 0x000000ffff087224 */ /* 0x000fe400078e00d2 */
[----:B------:R-:W-:Y:S01]  /*2e10*/  IMAD.MOV.U32 R7, RZ, RZ, R211 ;  /* 0x000000ffff077224 */ /* 0x000fe200078e00d3 */
[----:B------:R-:W2:Y:S01]  /*2e20*/  LDL.LU.64 R212, [R1+0x268] ;  /* 0x0002680001d47983 */ /* 0x000ea20000300a00 */
[----:B------:R-:W-:Y:S02]  /*2e30*/  IMAD.MOV.U32 R10, RZ, RZ, R208 ;  /* 0x000000ffff0a7224 */ /* 0x000fe400078e00d0 */
[----:B------:R-:W-:Y:S01]  /*2e40*/  IMAD.MOV.U32 R9, RZ, RZ, R209 ;  /* 0x000000ffff097224 */ /* 0x000fe200078e00d1 */
[----:B------:R-:W2:Y:S01]  /*2e50*/  LDL.LU.64 R210, [R1+0x260] ;  /* 0x0002600001d27983 */ /* 0x000ea20000300a00 */
        /* <DEDUP_REMOVED lines=75> */
[----:B------:R-:W-:-:S03]  /*3310*/  IMAD.MOV.U32 R4, RZ, RZ, R157 ;  /* 0x000000ffff047224 */ /* 0x000fc600078e009d */
[----:B------:R-:W2:Y:S04]  /*3320*/  LDL.LU.64 R158, [R1+0x190] ;  /* 0x00019000019e7983 */ /* 0x000ea80000300a00 */
[----:B------:R-:W2:Y:S04]  /*3330*/  LDL.LU.64 R156, [R1+0x188] ;  /* 0x00018800019c7983 */ /* 0x000ea80000300a00 */
[----:B-1----:R-:W2:Y:S04]  /*3340*/  LDL.LU.64 R154, [R1+0x180] ;  /* 0x00018000019a7983 */ /* 0x002ea80000300a00 */
[----:B------:R-:W2:Y:S01]  /*3350*/  LDL.LU.64 R152, [R1+0x178] ;  /* 0x0001780001987983 */ /* 0x000ea20000300a00 */
[----:B------:R-:W-:Y:S01]  /*3360*/  UIADD3 UR16, UR4, 0x300, URZ ;  /* 0x0000030004107890 */ /* 0x000fe2000fffe03f */
[----:B------:R-:W-:Y:S01]  /*3370*/  UMOV UR17, 0x40000040 ;  /* 0x4000004000117882 */ /* 0x000fe20000000000 */
[----:B--2---:R-:W-:-:S07]  /*3380*/  WARPGROUP.ARRIVE ;  /* 0x00000000000079c5 */ /* 0x004fce0000000000 */
[----:B------:R-:W-:Y:S01]  /*3390*/  HGMMA.64x128x16.F32 R152, gdesc[UR16].tnspA.tnspB, R152, gsb0 ;  /* 0x61e00000109879f0 */ /* 0x000fe20008000898 */
[----:B------:R-:W-:Y:S01]  /*33a0*/  UIADD3 UR16, UR4, 0x500, URZ ;  /* 0x0000050004107890 */ /* 0x000fe2000fffe03f */
[----:B------:R-:W-:Y:S01]  /*33b0*/  UMOV UR17, 0x40000040 ;  /* 0x4000004000117882 */ /* 0x000fe20000000000 */
        /* <DEDUP_REMOVED lines=15> */
[----:B-1----:R-:W2:Y:S04]  /*34b0*/  LDL.LU R188, [R1] ;  /* 0x0000000001bc7983 */ /* 0x002ea80000300800 */
[----:B------:R-:W2:Y:S04]  /*34c0*/  LDL.LU R189, [R1+0x4] ;  /* 0x0000040001bd7983 */ /* 0x000ea80000300800 */
[----:B------:R-:W2:Y:S04]  /*34d0*/  LDL.LU R190, [R1+0x8] ;  /* 0x0000080001be7983 */ /* 0x000ea80000300800 */
[----:B------:R-:W2:Y:S01]  /*34e0*/  LDL.LU R191, [R1+0xc] ;  /* 0x00000c0001bf7983 */ /* 0x000ea20000300800 */
[----:B------:R-:W-:-:S06]  /*34f0*/  WARPGROUP.ARRIVE ;  /* 0x00000000000079c5 */ /* 0x000fcc0000000000 */
[----:B------:R-:W-:Y:S01]  /*3500*/  HGMMA.64x128x16.F32 R88, gdesc[UR16].tnspA.tnspB, R88, gsb0 ;  /* 0x61e00000105879f0 */ /* 0x000fe20008000858 */
[----:B------:R-:W-:Y:S01]  /*3510*/  UIADD3 UR16, UR4, 0x700, URZ ;  /* 0x0000070004107890 */ /* 0x000fe2000fffe03f */
[----:B------:R-:W-:Y:S01]  /*3520*/  UMOV UR17, 0x40000040 ;  /* 0x4000004000117882 */ /* 0x000fe20000000000 */
        /* <DEDUP_REMOVED lines=10> */
[----:B------:R-:W-:Y:S01]  /*35d0*/  IMAD.MOV.U32 R205, RZ, RZ, R241 ;  /* 0x000000ffffcd7224 */ /* 0x000fe200078e00f1 */
[----:B------:R-:W-:-:S02]  /*35e0*/  WARPGROUP.DEPBAR.LE gsb0, 0x0 ;  /* 0x00008000000079c5 */ /* 0x000fc40000010000 */
[----:B------:R-:W-:-:S06]  /*35f0*/  WARPGROUP.ARRIVE ;  /* 0x00000000000079c5 */ /* 0x000fcc0000000000 */
[----:B------:R-:W-:Y:S01]  /*3600*/  HGMMA.64x128x16.F32 R24, gdesc[UR16].tnspA.tnspB, R24, gsb0 ;  /* 0x61e00000101879f0 */ /* 0x000fe20008000818 */
        /* <DEDUP_REMOVED lines=24> */
[----:B------:R-:W-:Y:S01]  /*3790*/  UIADD3 UR16, UR4, 0x180, URZ ;  /* 0x0000018004107890 */ /* 0x000fe2000fffe03f */
[----:B------:R-:W-:Y:S01]  /*37a0*/  IMAD.MOV.U32 R231, RZ, RZ, R23 ;  /* 0x000000ffffe77224 */ /* 0x000fe200078e0017 */
[----:B------:R-:W-:Y:S01]  /*37b0*/  UIADD3 UR18, UR10, 0x180, URZ ;  /* 0x000001800a127890 */ /* 0x000fe2000fffe03f */
[----:B------:R-:W-:Y:S01]  /*37c0*/  IMAD.MOV.U32 R232, RZ, RZ, R22 ;  /* 0x000000ffffe87224 */ /* 0x000fe200078e0016 */
[----:B------:R-:W-:Y:S01]  /*37d0*/  UMOV UR17, 0x40000040 ;  /* 0x4000004000117882 */ /* 0x000fe20000000000 */
[----:B------:R-:W-:Y:S01]  /*37e0*/  IMAD.MOV.U32 R233, RZ, RZ, R21 ;  /* 0x000000ffffe97224 */ /* 0x000fe200078e0015 */
[----:B------:R-:W-:Y:S01]  /*37f0*/  UMOV UR19, 0x40000040 ;  /* 0x4000004000137882 */ /* 0x000fe20000000000 */
[----:B------:R-:W-:Y:S01]  /*3800*/  IMAD.MOV.U32 R234, RZ, RZ, R20 ;  /* 0x000000ffffea7224 */ /* 0x000fe200078e0014 */
[----:B------:R1:W5:Y:S01]  /*3810*/  LDL.LU R5, [R1+0x174] ;  /* 0x0001740001057983 */ /* 0x0003620000300800 */
[----:B------:R-:W-:-:S02]  /*3820*/  IMAD.MOV.U32 R235, RZ, RZ, R19 ;  /* 0x000000ffffeb7224 */ /* 0x000fc400078e0013 */
[----:B------:R-:W-:Y:S01]  /*3830*/  IMAD.MOV.U32 R236, RZ, RZ, R18 ;  /* 0x000000ffffec7224 */ /* 0x000fe200078e0012 */
[----:B------:R1:W5:Y:S01]  /*3840*/  LDL.LU R4, [R1+0x170] ;  /* 0x0001700001047983 */ /* 0x0003620000300800 */
[----:B------:R-:W-:Y:S02]  /*3850*/  IMAD.MOV.U32 R237, RZ, RZ, R17 ;  /* 0x000000ffffed7224 */ /* 0x000fe400078e0011 */
[----:B------:R-:W-:Y:S02]  /*3860*/  IMAD.MOV.U32 R238, RZ, RZ, R16 ;  /* 0x000000ffffee7224 */ /* 0x000fe400078e0010 */
[----:B------:R-:W-:Y:S02]  /*3870*/  IMAD.MOV.U32 R239, RZ, RZ, R15 ;  /* 0x000000ffffef7224 */ /* 0x000fe400078e000f */
[----:B------:R-:W-:Y:S01]  /*3880*/  IMAD.MOV.U32 R240, RZ, RZ, R14 ;  /* 0x000000fffff07224 */ /* 0x000fe200078e000e */
[----:B------:R-:W-:-:S05]  /*3890*/  WARPGROUP.DEPBAR.LE gsb0, 0x0 ;  /* 0x00008000000079c5 */ /* 0x000fca0000010000 */
[----:B--2---:R-:W-:-:S06]  /*38a0*/  WARPGROUP.ARRIVE ;  /* 0x00000000000079c5 */ /* 0x004fcc0000000000 */
        /* <DEDUP_REMOVED lines=34> */
[----:B--2---:R-:W2:Y:S04]  /*3ad0*/  LDL.LU.64 R214, [R1+0x168] ;  /* 0x0001680001d67983 */ /* 0x004ea80000300a00 */
        /* <DEDUP_REMOVED lines=20> */
[----:B------:R-:W-:-:S07]  /*3c20*/  WARPGROUP.ARRIVE ;  /* 0x00000000000079c5 */ /* 0x000fce0000000000 */
[----:B------:R-:W-:Y:S01]  /*3c30*/  HGMMA.64x128x16.F32 R88, gdesc[UR16].tnspA.tnspB, R88, gsb0 ;  /* 0x61e00000105879f0 */ /* 0x000fe20008000858 */
[----:B------:R-:W-:Y:S01]  /*3c40*/  UIADD3 UR16, UR4, 0x780, URZ ;  /* 0x0000078004107890 */ /* 0x000fe2000fffe03f */
[----:B------:R-:W-:Y:S02]  /*3c50*/  UMOV UR17, 0x40000040 ;  /* 0x4000004000117882 */ /* 0x000fe40000000000 */
[----:B------:R-:W-:Y:S01]  /*3c60*/  UMOV UR4, 0x1 ;  /* 0x0000000100047882 */ /* 0x000fe20000000000 */
[----:B------:R-:W-:Y:S02]  /*3c70*/  WARPGROUP.DEPBAR.LE gsb0, 0x0 ;  /* 0x00008000000079c5 */ /* 0x000fe40000010000 */
[----:B------:R-:W-:-:S06]  /*3c80*/  WARPGROUP.ARRIVE ;  /* 0x00000000000079c5 */ /* 0x000fcc0000000000 */
[----:B-1----:R-:W-:Y:S03]  /*3c90*/  HGMMA.64x128x16.F32 R24, gdesc[UR16].tnspA.tnspB, R24, gsb0 ;  /* 0x61e00000101879f0 */ /* 0x002fe60008000818 */
[----:B------:R-:W-:Y:S02]  /*3ca0*/  WARPGROUP.DEPBAR.LE gsb0, 0x0 ;  /* 0x00008000000079c5 */ /* 0x000fe40000010000 */
.L_x_14:
[----:B------:R-:W-:-:S04]  /*3cb0*/  UISETP.LT.AND UP0, UPT, UR5, 0x1, UPT ;  /* 0x000000010500788c */ /* 0x000fc8000bf01270 */
[----:B------:R-:W-:-:S04]  /*3cc0*/  USEL UR9, UR5, 0x1, UP0 ;  /* 0x0000000105097887 */ /* 0x000fc80008000000 */
[----:B------:R-:W-:-:S04]  /*3cd0*/  UIADD3 UR9, -UR9, UR5, URZ ;  /* 0x0000000509097290 */ /* 0x000fc8000fffe13f */
[----:B------:R-:W-:-:S06]  /*3ce0*/  UISETP.GE.AND UP0, UPT, UR9, 0x1, UPT ;  /* 0x000000010900788c */ /* 0x000fcc000bf06270 */
[----:B------:R-:W-:-:S13]  /*3cf0*/  PLOP3.LUT P0, PT, PT, PT, UP0, 0x80, 0x0 ;  /* 0x000000000000781c */ /* 0x000fda0003f0f008 */
[----:B------:R-:W-:Y:S05]  /*3d00*/  @!P0 BRA `(.L_x_17) ;  /* 0x0000002800a48947 */ /* 0x000fea0003800000 */
[----:B------:R-:W-:Y:S01]  /*3d10*/  IMAD.MOV.U32 R3, RZ, RZ, RZ ;  /* 0x000000ffff037224 */ /* 0x000fe200078e00ff */
[----:B------:R-:W-:Y:S02]  /*3d20*/  ULOP3.LUT UR10, UR6, 0x1, URZ, 0xfc, !UPT ;  /* 0x00000001060a7892 */ /* 0x000fe4000f8efc3f */
[----:B------:R-:W-:Y:S01]  /*3d30*/  UISETP.NE.U32.AND UP0, UPT, UR4, URZ, UPT ;  /* 0x0000003f0400728c */ /* 0x000fe2000bf05070 */
[----:B------:R-:W-:Y:S01]  /*3d40*/  UMOV UR11, UR9 ;  /* 0x00000009000b7c82 */ /* 0x000fe20008000000 */
[----:B------:R-:W-:-:S09]  /*3d50*/  UMOV UR5, URZ ;  /* 0x0000003f00057c82 */ /* 0x000fd20008000000 */
.L_x_22:
[----:B------:R-:W-:-:S06]  /*3d60*/  UISETP.NE.AND UP1, UPT, UR10, 0x3, UPT ;  /* 0x000000030a00788c */ /* 0x000fcc000bf25270 */
[----:B------:R-:W-:-:S13]  /*3d70*/  PLOP3.LUT P1, PT, PT, PT, UP1, 0x80, 0x0 ;  /* 0x000000000000781c */ /* 0x000fda0003f2f018 */
[----:B------:R-:W-:Y:S05]  /*3d80*/  @!P1 BRA `(.L_x_18) ;  /* 0x0000000000049947 */ /* 0x000fea0003800000 */
[----:B------:R-:W-:Y:S01]  /*3d90*/  BPT.TRAP 0x1 ;  /* 0x000000040000795c */ /* 0x000fe20000300000 */
.L_x_18:
[----:B------:R-:W1:Y:S01]  /*3da0*/  S2UR UR16, SR_CgaCtaId ;  /* 0x00000000001079c3 */ /* 0x000e620000008800 */
[----:B------:R-:W-:Y:S01]  /*3db0*/  UMOV UR12, 0x400 ;  /* 0x00000400000c7882 */ /* 0x000fe20000000000 */
[----:B------:R-:W-:Y:S01]  /*3dc0*/  SHF.L.U32 R2, R3, 0x1f, RZ ;  /* 0x0000001f03027819 */ /* 0x000fe200000006ff */
[----:B-1----:R-:W-:-:S04]  /*3dd0*/  ULEA UR12, UR16, UR12, 0x18 ;  /* 0x0000000c100c7291 */ /* 0x002fc8000f8ec03f */
[----:B------:R-:W-:-:S12]  /*3de0*/  ULEA UR16, UR4, UR12, 0x3 ;  /* 0x0000000c04107291 */ /* 0x000fd8000f8e183f */
.L_x_19:
[----:B-1----:R-:W-:-:S04]  /*3df0*/  IMAD.U32 R0, RZ, RZ, UR16 ;  /* 0x00000010ff007e24 */ /* 0x002fc8000f8e00ff */
[----:B------:R1:W2:Y:S03]  /*3e00*/  SYNCS.PHASECHK.TRANS64.TRYWAIT P0, [R0+URZ+0x30000], R2 ;  /* 0x03000002000075a7 */ /* 0x0002a6000800017f */
[----:B--2---:R-:W-:Y:S05]  /*3e10*/  @!P0 NANOSLEEP.SYNCS 0x989680 ;  /* 0x009896800000895d */ /* 0x004fea0003900000 */
[----:B------:R-:W2:Y:S02]  /*3e20*/  @!P0 SYNCS.PHASECHK.TRANS64 P0, [R0+URZ+0x30000], R2 ;  /* 0x03000002000085a7 */ /* 0x000ea4000800007f */
[----:B--2---:R-:W-:Y:S05]  /*3e30*/  @!P0 BRA `(.L_x_19) ;  /* 0xfffffffc00ec8947 */ /* 0x004fea000383ffff */
        /* <DEDUP_REMOVED lines=32> */
[----:B--2---:R-:W2:Y:S04]  /*4040*/  LDL.LU.64 R24, [R1] ;  /* 0x0000000001187983 */ /* 0x004ea80000300a00 */
        /* <DEDUP_REMOVED lines=33> */
[----:B------:R-:W-:-:S02]  /*4260*/  UMOV UR23, 0x40000040 ;  /* 0x4000004000177882 */ /* 0x000fc40000000000 */
[----:B------:R-:W-:Y:S01]  /*4270*/  USHF.R.U32.HI UR17, URZ, 0x4, UR16 ;  /* 0x000000043f117899 */ /* 0x000fe20008011610 */
[----:B-----5:R-:W-:Y:S01]  /*4280*/  STL [R1+0x178], R5 ;  /* 0x0001780501007387 */ /* 0x020fe20000100800 */
[----:B------:R-:W-:Y:S02]  /*4290*/  USHF.R.U32.HI UR16, URZ, 0x4, UR12 ;  /* 0x000000043f107899 */ /* 0x000fe4000801160c */
[----:B------:R-:W-:Y:S01]  /*42a0*/  ULOP3.LUT UR17, UR17, 0x3fff, URZ, 0xc0, !UPT ;  /* 0x00003fff11117892 */ /* 0x000fe2000f8ec03f */
[----:B------:R3:W-:Y:S01]  /*42b0*/  STL [R1+0x174], R4 ;  /* 0x0001740401007387 */ /* 0x0007e20000100800 */
[----:B------:R-:W-:Y:S02]  /*42c0*/  ULOP3.LUT UR16, UR16, 0x3fff, URZ, 0xc0, !UPT ;  /* 0x00003fff10107892 */ /* 0x000fe4000f8ec03f */
[----:B------:R-:W-:Y:S01]  /*42d0*/  ULOP3.LUT UR17, UR17, 0x2000000, URZ, 0xfc, !UPT ;  /* 0x0200000011117892 */ /* 0x000fe2000f8efc3f */
[----:B------:R4:W-:Y:S01]  /*42e0*/  STL [R1+0x170], R3 ;  /* 0x0001700301007387 */ /* 0x0009e20000100800 */
[----:B------:R-:W-:-:S02]  /*42f0*/  ULEA UR18, UR4, UR16, 0xb ;  /* 0x0000001004127291 */ /* 0x000fc4000f8e583f */
[----:B------:R-:W-:-:S05]  /*4300*/  ULEA UR16, UR4, UR17, 0xa ;  /* 0x0000001104107291 */ /* 0x000fca000f8e503f */
[----:B------:R-:W-:Y:S02]  /*4310*/  UMOV UR20, UR18 ;  /* 0x0000001200147c82 */ /* 0x000fe40008000000 */
[----:B------:R-:W-:Y:S01]  /*4320*/  UMOV UR22, UR16 ;  /* 0x0000001000167c82 */ /* 0x000fe20008000000 */
[----:B--2---:R-:W-:-:S06]  /*4330*/  WARPGROUP.ARRIVE ;  /* 0x00000000000079c5 */ /* 0x004fcc0000000000 */
[----:B------:R-:W-:Y:S01]  /*4340*/  HGMMA.64x128x16.F32 R24, gdesc[UR20].tnspA.tnspB, R24, UP0, gsb0 ;  /* 0x61e00000141879f0 */ /* 0x000fe2000b800818 */
[----:B------:R-:W-:Y:S01]  /*4350*/  UIADD3 UR20, UR18, 0x200, URZ ;  /* 0x0000020012147890 */ /* 0x000fe2000fffe03f */
[----:B------:R-:W-:Y:S01]  /*4360*/  UMOV UR21, 0x40000040 ;  /* 0x4000004000157882 */ /* 0x000fe20000000000 */
[----:B------:R-:W-:Y:S02]  /*4370*/  WARPGROUP.DEPBAR.LE gsb0, 0x0 ;  /* 0x00008000000079c5 */ /* 0x000fe40000010000 */
[----:B------:R-:W-:Y:S01]  /*4380*/  STL.64 [R1], R24 ;  /* 0x0000001801007387 */ /* 0x000fe20000100a00 */
[----:B-1----:R-:W-:Y:S01]  /*4390*/  IMAD.MOV.U32 R2, RZ, RZ, R86 ;  /* 0x000000ffff027224 */ /* 0x002fe200078e0056 */
[----:B------:R-:W-:Y:S01]  /*43a0*/  WARPGROUP.ARRIVE ;  /* 0x00000000000079c5 */ /* 0x000fe20000000000 */
[----:B------:R-:W-:Y:S01]  /*43b0*/  IMAD.MOV.U32 R0, RZ, RZ, R87 ;  /* 0x000000ffff007224 */ /* 0x000fe200078e0057 */
[----:B------:R1:W-:Y:S01]  /*43c0*/  STL.64 [R1+0x8], R26 ;  /* 0x0000081a01007387 */ /* 0x0003e20000100a00 */
[----:B---3--:R-:W-:Y:S01]  /*43d0*/  IMAD.MOV.U32 R4, RZ, RZ, R84 ;  /* 0x000000ffff047224 */ /* 0x008fe200078e0054 */
[----:B------:R-:W-:Y:S01]  /*43e0*/  MOV R241, R39 ;  /* 0x0000002700f17202 */ /* 0x000fe20000000f00 */
[----:B----4-:R-:W-:Y:S01]  /*43f0*/  IMAD.MOV.U32 R3, RZ, RZ, R85 ;  /* 0x000000ffff037224 */ /* 0x010fe200078e0055 */
[----:B------:R-:W2:Y:S01]  /*4400*/  LDL.LU.64 R86, [R1+0x3e8] ;  /* 0x0003e80001567983 */ /* 0x000ea20000300a00 */
[----:B------:R-:W-:Y:S01]  /*4410*/  IMAD.MOV.U32 R6, RZ, RZ, R82 ;  /* 0x000000ffff067224 */ /* 0x000fe200078e0052 */
[----:B------:R-:W-:Y:S01]  /*4420*/  HGMMA.64x128x16.F32 R152, gdesc[UR20].tnspA.tnspB, R152, UP0, gsb0 ;  /* 0x61e00000149879f0 */ /* 0x000fe2000b800898 */
        /* <DEDUP_REMOVED lines=80> */
[----:B------:R-:W-:-:S03]  /*4930*/  IMAD.MOV.U32 R251, RZ, RZ, R29 ;  /* 0x000000fffffb7224 */ /* 0x000fc600078e001d */
[----:B------:R-:W2:Y:S04]  /*4940*/  LDL.LU.64 R30, [R1+0x308] ;  /* 0x00030800011e7983 */ /* 0x000ea80000300a00 */
[----:B------:R-:W2:Y:S04]  /*4950*/  LDL.LU.64 R28, [R1+0x300] ;  /* 0x00030000011c7983 */ /* 0x000ea80000300a00 */
[----:B-1----:R-:W2:Y:S04]  /*4960*/  LDL.LU.64 R26, [R1+0x2f8] ;  /* 0x0002f800011a7983 */ /* 0x002ea80000300a00 */
[----:B------:R-:W2:Y:S01]  /*4970*/  LDL.LU.64 R24, [R1+0x2f0] ;  /* 0x0002f00001187983 */ /* 0x000ea20000300a00 */
[----:B------:R-:W-:-:S03]  /*4980*/  WARPGROUP.DEPBAR.LE gsb0, 0x0 ;  /* 0x00008000000079c5 */ /* 0x000fc60000010000 */
        /* <DEDUP_REMOVED lines=14> */
[----:B-1----:R-:W3:Y:S04]  /*4a70*/  LDL.LU R188, [R1] ;  /* 0x0000000001bc7983 */ /* 0x002ee80000300800 */
[----:B------:R-:W3:Y:S04]  /*4a80*/  LDL.LU R189, [R1+0x4] ;  /* 0x0000040001bd7983 */ /* 0x000ee80000300800 */
[----:B------:R-:W3:Y:S04]  /*4a90*/  LDL.LU R190, [R1+0x8] ;  /* 0x0000080001be7983 */ /* 0x000ee80000300800 */
[----:B------:R-:W3:Y:S01]  /*4aa0*/  LDL.LU R191, [R1+0xc] ;  /* 0x00000c0001bf7983 */ /* 0x000ee20000300800 */
[----:B------:R-:W-:Y:S01]  /*4ab0*/  UIADD3 UR20, UR18, 0x400, URZ ;  /* 0x0000040012147890 */ /* 0x000fe2000fffe03f */
[----:B------:R-:W-:Y:S01]  /*4ac0*/  WARPGROUP.ARRIVE ;  /* 0x00000000000079c5 */ /* 0x000fe20000000000 */
[----:B------:R-:W-:-:S07]  /*4ad0*/  UMOV UR21, 0x40000040 ;  /* 0x4000004000157882 */ /* 0x000fce0000000000 */
[----:B------:R-:W-:Y:S01]  /*4ae0*/  HGMMA.64x128x16.F32 R88, gdesc[UR20].tnspA.tnspB, R88, UP0, gsb0 ;  /* 0x61e00000145879f0 */ /* 0x000fe2000b800858 */
        /* <DEDUP_REMOVED lines=14> */
[----:B--2---:R-:W-:-:S06]  /*4bd0*/  WARPGROUP.ARRIVE ;  /* 0x00000000000079c5 */ /* 0x004fcc0000000000 */
[----:B------:R-:W-:Y:S01]  /*4be0*/  HGMMA.64x128x16.F32 R24, gdesc[UR20].tnspA.tnspB, R24, UP0, gsb0 ;  /* 0x61e00000141879f0 */ /* 0x000fe2000b800818 */
[----:B------:R-:W-:Y:S01]  /*4bf0*/  IMAD.MOV.U32 R204, RZ, RZ, R240 ;  /* 0x000000ffffcc7224 */ /* 0x000fe200078e00f0 */
[----:B------:R-:W-:Y:S01]  /*4c00*/  MOV R240, R12 ;  /* 0x0000000c00f07202 */ /* 0x000fe20000000f00 */
        /* <DEDUP_REMOVED lines=33> */
[----:B------:R-:W-:Y:S01]  /*4e20*/  IMAD.MOV.U32 R251, RZ, RZ, R0 ;  /* 0x000000fffffb7224 */ /* 0x000fe200078e0000 */
[----:B------:R-:W-:Y:S02]  /*4e30*/  UIADD3 UR20, UR18, 0x80, URZ ;  /* 0x0000008012147890 */ /* 0x000fe4000fffe03f */
[----:B------:R-:W-:Y:S01]  /*4e40*/  UIADD3 UR22, UR16, 0x80, URZ ;  /* 0x0000008010167890 */ /* 0x000fe2000fffe03f */
[----:B------:R-:W-:Y:S01]  /*4e50*/  UMOV UR21, 0x40000040 ;  /* 0x4000004000157882 */ /* 0x000fe20000000000 */
[----:B------:R-:W-:Y:S01]  /*4e60*/  UMOV UR23, 0x40000040 ;  /* 0x4000004000177882 */ /* 0x000fe20000000000 */
[----:B------:R-:W-:-:S02]  /*4e70*/  WARPGROUP.DEPBAR.LE gsb0, 0x0 ;  /* 0x00008000000079c5 */ /* 0x000fc40000010000 */
[----:B---3--:R-:W-:-:S06]  /*4e80*/  WARPGROUP.ARRIVE ;  /* 0x00000000000079c5 */ /* 0x008fcc0000000000 */
        /* <DEDUP_REMOVED lines=135> */
[----:B------:R-:W-:Y:S02]  /*5700*/  IMAD.MOV.U32 R2, RZ, RZ, R214 ;  /* 0x000000ffff027224 */ /* 0x000fe400078e00d6 */
        /* <DEDUP_REMOVED lines=121> */
[----:B------:R-:W-:Y:S01]  /*5ea0*/  IMAD.MOV.U32 R196, RZ, RZ, R251 ;  /* 0x000000ffffc47224 */ /* 0x000fe200078e00fb */
[----:B------:R-:W-:Y:S01]  /*5eb0*/  MOV R204, R243 ;  /* 0x000000f300cc7202 */ /* 0x000fe20000000f00 */
        /* <DEDUP_REMOVED lines=50> */
[----:B------:R-:W-:Y:S01]  /*61e0*/  IMAD.MOV.U32 R239, RZ, RZ, R16 ;  /* 0x000000ffffef7224 */ /* 0x000fe200078e0010 */
[----:B------:R1:W5:Y:S01]  /*61f0*/  LDL.LU R3, [R1+0x170] ;  /* 0x0001700001037983 */ /* 0x0003620000300800 */
[----:B------:R-:W-:-:S04]  /*6200*/  WARPGROUP.DEPBAR.LE gsb0, 0x0 ;  /* 0x00008000000079c5 */ /* 0x000fc80000010000 */
        /* <DEDUP_REMOVED lines=59> */
[----:B------:R-:W-:Y:S01]  /*65c0*/  UMOV UR21, 0x40000040 ;  /* 0x4000004000157882 */ /* 0x000fe20000000000 */
[----:B------:R-:W-:Y:S02]  /*65d0*/  WARPGROUP.DEPBAR.LE gsb0, 0x0 ;  /* 0x00008000000079c5 */ /* 0x000fe40000010000 */
[----:B------:R-:W-:-:S07]  /*65e0*/  WARPGROUP.ARRIVE ;  /* 0x00000000000079c5 */ /* 0x000fce0000000000 */
[----:B------:R-:W-:Y:S03]  /*65f0*/  HGMMA.64x128x16.F32 R24, gdesc[UR20].tnspA.tnspB, R24, gsb0 ;  /* 0x61e00000141879f0 */ /* 0x000fe60008000818 */
[----:B------:R-:W-:Y:S02]  /*6600*/  WARPGROUP.DEPBAR.LE gsb0, 0x0 ;  /* 0x00008000000079c5 */ /* 0x000fe40000010000 */
[----:B-1----:R-:W-:Y:S05]  /*6610*/  @!P1 BRA `(.L_x_20) ;  /* 0x0000000000049947 */ /* 0x002fea0003800000 */
[----:B------:R-:W-:Y:S01]  /*6620*/  BPT.TRAP 0x1 ;  /* 0x000000040000795c */ /* 0x000fe20000300000 */
.L_x_20:
[----:B-----5:R-:W-:Y:S01]  /*6630*/  ISETP.NE.AND P0, PT, R4, RZ, PT ;  /* 0x000000ff0400720c */ /* 0x020fe20003f05270 */
[----:B------:R-:W-:Y:S01]  /*6640*/  IMAD.U32 R0, RZ, RZ, UR5 ;  /* 0x00000005ff007e24 */ /* 0x000fe2000f8e00ff */
[----:B------:R-:W-:-:S11]  /*6650*/  UISETP.GT.U32.AND UP0, UPT, UR6, 0x1, UPT ;  /* 0x000000010600788c */ /* 0x000fd6000bf04070 */
[----:B------:R-:W-:-:S05]  /*6660*/  @P0 LEA R0, R0, UR12, 0x3 ;  /* 0x0000000c00000c11 */ /* 0x000fca000f8e18ff */
[----:B------:R-:W-:-:S05]  /*6670*/  @P0 VIADD R0, R0, 0x30020 ;  /* 0x0003002000000836 */ /* 0x000fca0000000000 */
[----:B------:R-:W-:-:S04]  /*6680*/  @P0 PRMT R0, R5, 0x654, R0 ;  /* 0x0000065405000816 */ /* 0x000fc80000000000 */
[----:B------:R1:W-:Y:S01]  /*6690*/  @P0 SYNCS.ARRIVE.TRANS64.RED.A1T0 RZ, [R0+URZ], RZ ;  /* 0x000000ff00ff09a7 */ /* 0x0003e2000810043f */
[----:B------:R-:W-:-:S13]  /*66a0*/  PLOP3.LUT P0, PT, PT, PT, UP0, 0x80, 0x0 ;  /* 0x000000000000781c */ /* 0x000fda0003f0f008 */
[----:B-1----:R-:W-:Y:S05]  /*66b0*/  @P0 BRA `(.L_x_21) ;  /* 0x0000000000040947 */ /* 0x002fea0003800000 */
[----:B------:R-:W-:Y:S01]  /*66c0*/  BPT.TRAP 0x1 ;  /* 0x000000040000795c */ /* 0x000fe20000300000 */
.L_x_21:
[----:B------:R-:W-:Y:S02]  /*66d0*/  UISETP.GT.AND UP2, UPT, UR11, 0x1, UPT ;  /* 0x000000010b00788c */ /* 0x000fe4000bf44270 */
[----:B------:R-:W-:Y:S02]  /*66e0*/  UIADD3 UR4, UR4, 0x1, URZ ;  /* 0x0000000104047890 */ /* 0x000fe4000fffe03f */
[----:B------:R-:W-:Y:S02]  /*66f0*/  UIADD3 UR5, UR5, 0x1, URZ ;  /* 0x0000000105057890 */ /* 0x000fe4000fffe03f */
[----:B------:R-:W-:Y:S01]  /*6700*/  PLOP3.LUT P0, PT, PT, PT, UP2, 0x80, 0x0 ;  /* 0x000000000000781c */ /* 0x000fe20003f0f028 */
[----:B------:R-:W-:Y:S02]  /*6710*/  UISETP.NE.AND UP0, UPT, UR4, 0x4, UPT ;  /* 0x000000040400788c */ /* 0x000fe4000bf05270 */
[----:B------:R-:W-:Y:S02]  /*6720*/  UISETP.NE.AND UP1, UPT, UR5, 0x4, UPT ;  /* 0x000000040500788c */ /* 0x000fe4000bf25270 */
[----:B------:R-:W-:-:S02]  /*6730*/  USEL UR12, URZ, 0x1, UP0 ;  /* 0x000000013f0c7887 */ /* 0x000fc40008000000 */
[----:B------:R-:W-:Y:S02]  /*6740*/  USEL UR4, UR4, URZ, UP0 ;  /* 0x0000003f04047287 */ /* 0x000fe40008000000 */
[----:B------:R-:W-:Y:S02]  /*6750*/  UIADD3 UR11, UR11, -0x1, URZ ;  /* 0xffffffff0b0b7890 */ /* 0x000fe4000fffe03f */
[----:B------:R-:W-:Y:S01]  /*6760*/  USEL UR5, UR5, URZ, UP1 ;  /* 0x0000003f05057287 */ /* 0x000fe20008800000 */
[----:B------:R-:W-:Y:S01]  /*6770*/  LOP3.LUT R3, R3, UR12, RZ, 0x3c, !PT ;  /* 0x0000000c03037c12 */ /* 0x000fe2000f8e3cff */
[----:B------:R-:W-:Y:S01]  /*6780*/  UPLOP3.LUT UP0, UPT, UPT, UPT, UPT, 0x80, 0x0 ;  /* 0x000000000000789c */ /* 0x000fe20003f0f070 */
[----:B------:R-:W-:Y:S10]  /*6790*/  @P0 BRA `(.L_x_22) ;  /* 0xffffffd400700947 */ /* 0x000ff4000383ffff */
.L_x_17:
[----:B------:R-:W1:Y:S02]  /*67a0*/  LDC R0, c[0x0][0x290] ;  /* 0x0000a400ff007b82 */ /* 0x000e640000000800 */
[----:B-1----:R-:W-:-:S13]  /*67b0*/  ISETP.GE.AND P0, PT, R0, 0x1, PT ;  /* 0x000000010000780c */ /* 0x002fda0003f06270 */
[----:B------:R-:W-:Y:S05]  /*67c0*/  @!P0 BRA `(.L_x_23) ;  /* 0x00000000004c8947 */ /* 0x000fea0003800000 */
[----:B------:R-:W-:-:S04]  /*67d0*/  ULOP3.LUT UR4, UR6, 0x1, URZ, 0xfc, !UPT ;  /* 0x0000000106047892 */ /* 0x000fc8000f8efc3f */
[----:B------:R-:W-:-:S06]  /*67e0*/  UISETP.NE.AND UP0, UPT, UR4, 0x3, UPT ;  /* 0x000000030400788c */ /* 0x000fcc000bf05270 */
[----:B------:R-:W-:-:S13]  /*67f0*/  PLOP3.LUT P0, PT, PT, PT, UP0, 0x80, 0x0 ;  /* 0x000000000000781c */ /* 0x000fda0003f0f008 */
[----:B------:R-:W-:Y:S05]  /*6800*/  @!P0 BRA `(.L_x_24) ;  /* 0x0000000000048947 */ /* 0x000fea0003800000 */
[----:B------:R-:W-:Y:S01]  /*6810*/  BPT.TRAP 0x1 ;  /* 0x000000040000795c */ /* 0x000fe20000300000 */
.L_x_24:
[----:B-----5:R-:W-:Y:S01]  /*6820*/  ISETP.NE.AND P0, PT, R4, RZ, PT ;  /* 0x000000ff0400720c */ /* 0x020fe20003f05270 */
[----:B------:R-:W-:-:S12]  /*6830*/  UISETP.GT.U32.AND UP0, UPT, UR6, 0x1, UPT ;  /* 0x000000010600788c */ /* 0x000fd8000bf04070 */
[----:B------:R-:W1:Y:S01]  /*6840*/  @P0 S2R R2, SR_CgaCtaId ;  /* 0x0000000000020919 */ /* 0x000e620000008800 */
[----:B------:R-:W-:-:S04]  /*6850*/  @P0 MOV R0, 0x400 ;  /* 0x0000040000000802 */ /* 0x000fc80000000f00 */
[----:B-1----:R-:W-:Y:S01]  /*6860*/  @P0 LEA R2, R2, R0, 0x18 ;  /* 0x0000000002020211 */ /* 0x002fe200078ec0ff */
[----:B------:R-:W-:-:S04]  /*6870*/  IMAD.U32 R0, RZ, RZ, UR9 ;  /* 0x00000009ff007e24 */ /* 0x000fc8000f8e00ff */
[----:B------:R-:W-:-:S05]  /*6880*/  @P0 IMAD.SHL.U32 R0, R0, 0x8, RZ ;  /* 0x0000000800000824 */ /* 0x000fca00078e00ff */
[----:B------:R-:W-:-:S04]  /*6890*/  @P0 LOP3.LUT R0, R0, 0x18, RZ, 0xc0, !PT ;  /* 0x0000001800000812 */ /* 0x000fc800078ec0ff */
[----:B------:R-:W-:-:S04]  /*68a0*/  @P0 IADD3 R0, R2, 0x30020, R0 ;  /* 0x0003002002000810 */ /* 0x000fc80007ffe000 */
[----:B------:R-:W-:-:S04]  /*68b0*/  @P0 PRMT R5, R5, 0x654, R0 ;  /* 0x0000065405050816 */ /* 0x000fc80000000000 */
[----:B------:R1:W-:Y:S01]  /*68c0*/  @P0 SYNCS.ARRIVE.TRANS64.RED.A1T0 RZ, [R5+URZ], RZ ;  /* 0x000000ff05ff09a7 */ /* 0x0003e2000810043f */
[----:B------:R-:W-:-:S13]  /*68d0*/  PLOP3.LUT P0, PT, PT, PT, UP0, 0x80, 0x0 ;  /* 0x000000000000781c */ /* 0x000fda0003f0f008 */
[----:B-1----:R-:W-:Y:S05]  /*68e0*/  @P0 BRA `(.L_x_23) ;  /* 0x0000000000040947 */ /* 0x002fea0003800000 */
[----:B------:R-:W-:Y:S01]  /*68f0*/  BPT.TRAP 0x1 ;  /* 0x000000040000795c */ /* 0x000fe20000300000 */
.L_x_23:
[----:B------:R-:W1:Y:S01]  /*6900*/  S2R R2, SR_TID.X ;  /* 0x0000000000027919 */ /* 0x000e620000002100 */
[----:B------:R-:W-:Y:S01]  /*6910*/  USHF.L.U32 UR17, UR14, 0x7, URZ ;  /* 0x000000070e117899 */ /* 0x000fe2000800063f */
[----:B------:R-:W-:Y:S01]  /*6920*/  ULDC.64 UR18, c[0x0][0x5d0] ;  /* 0x0001740000127ab9 */ /* 0x000fe20000000a00 */
[----:B------:R-:W2:Y:S02]  /*6930*/  S2R R7, SR_CTAID.X ;  /* 0x0000000000077919 */ /* 0x000ea40000002500 */
[----:B------:R-:W-:Y:S02]  /*6940*/  USHF.R.S32.HI UR20, URZ, 0x1f, UR17 ;  /* 0x0000001f3f147899 */ /* 0x000fe40008011411 */
[----:B------:R-:W-:Y:S01]  /*6950*/  USHF.R.S32.HI UR16, URZ, 0x1f, UR7 ;  /* 0x0000001f3f107899 */ /* 0x000fe20008011407 */
[----:B------:R-:W-:Y:S01]  /*6960*/  ULDC.64 UR4, c[0x0][0x5e0] ;  /* 0x0001780000047ab9 */ /* 0x000fe20000000a00 */
[----:B------:R-:W-:Y:S01]  /*6970*/  USHF.R.S32.HI UR12, URZ, 0x1f, UR15 ;  /* 0x0000001f3f0c7899 */ /* 0x000fe2000801140f */
[----:B-1----:R-:W-:-:S04]  /*6980*/  SHF.R.S32.HI R0, RZ, 0x1f, R2 ;  /* 0x0000001fff007819 */ /* 0x002fc80000011402 */
[----:B------:R-:W-:-:S04]  /*6990*/  LEA.HI R0, R0, R2, RZ, 0x7 ;  /* 0x0000000200007211 */ /* 0x000fc800078f38ff */
[----:B------:R-:W-:-:S05]  /*69a0*/  LOP3.LUT R0, R0, 0xffffff80, RZ, 0xc0, !PT ;  /* 0xffffff8000007812 */ /* 0x000fca00078ec0ff */
[----:B------:R-:W-:-:S05]  /*69b0*/  IMAD.IADD R0, R2, 0x1, -R0 ;  /* 0x0000000102007824 */ /* 0x000fca00078e0a00 */
[----:B------:R-:W-:-:S04]  /*69c0*/  SHF.R.S32.HI R6, RZ, 0x1f, R0 ;  /* 0x0000001fff067819 */ /* 0x000fc80000011400 */
[CC--:B------:R-:W-:Y:S02]  /*69d0*/  LEA.HI R2, R6.reuse, R0.reuse, RZ, 0x2 ;  /* 0x0000000006027211 */ /* 0x0c0fe400078f10ff */
[----:B------:R-:W-:Y:S02]  /*69e0*/  LEA.HI R6, R6, R0, RZ, 0x5 ;  /* 0x0000000006067211 */ /* 0x000fe400078f28ff */
[--C-:B------:R-:W-:Y:S02]  /*69f0*/  SHF.R.S32.HI R3, RZ, 0x2, R2.reuse ;  /* 0x00000002ff037819 */ /* 0x100fe40000011402 */
[----:B-----5:R-:W-:Y:S02]  /*6a00*/  SHF.R.S32.HI R4, RZ, 0x1f, R2 ;  /* 0x0000001fff047819 */ /* 0x020fe40000011402 */
[----:B------:R-:W-:Y:S02]  /*6a10*/  LOP3.LUT R12, R2, 0xfffffffc, RZ, 0xc0, !PT ;  /* 0xfffffffc020c7812 */ /* 0x000fe400078ec0ff */
[----:B------:R-:W-:-:S03]  /*6a20*/  LEA.HI R4, R4, R3, RZ, 0x3 ;  /* 0x0000000304047211 */ /* 0x000fc600078f18ff */
[----:B------:R-:W-:Y:S01]  /*6a30*/  IMAD.IADD R12, R0, 0x1, -R12 ;  /* 0x00000001000c7824 */ /* 0x000fe200078e0a0c */
[----:B------:R-:W-:Y:S02]  /*6a40*/  LOP3.LUT R2, R4, 0xfffffff8, RZ, 0xc0, !PT ;  /* 0xfffffff804027812 */ /* 0x000fe400078ec0ff */
[----:B------:R-:W1:Y:S01]  /*6a50*/  LDC.64 R4, c[0x0][0x280] ;  /* 0x0000a000ff047b82 */ /* 0x000e620000000a00 */
[----:B------:R-:W-:Y:S02]  /*6a60*/  SHF.R.S32.HI R0, RZ, 0x5, R6 ;  /* 0x00000005ff007819 */ /* 0x000fe40000011406 */
[----:B------:R-:W-:-:S05]  /*6a70*/  IMAD.IADD R2, R3, 0x1, -R2 ;  /* 0x0000000103027824 */ /* 0x000fca00078e0a02 */
[----:B------:R-:W-:-:S03]  /*6a80*/  SHF.R.S32.HI R3, RZ, 0x1f, R2 ;  /* 0x0000001fff037819 */ /* 0x000fc60000011402 */
[----:B------:R-:W-:-:S04]  /*6a90*/  IMAD.WIDE R14, R0, 0x10, R2 ;  /* 0x00000010000e7825 */ /* 0x000fc800078e0202 */
[C---:B--2---:R-:W-:Y:S02]  /*6aa0*/  IMAD.SHL.U32 R3, R7.reuse, 0x100, RZ ;  /* 0x0000010007037824 */ /* 0x044fe400078e00ff */
[----:B------:R-:W-:-:S04]  /*6ab0*/  IMAD.WIDE R14, R7, 0x100, R14 ;  /* 0x00000100070e7825 */ /* 0x000fc800078e020e */
[----:B------:R-:W-:Y:S01]  /*6ac0*/  IMAD R0, R0, -0x10, -R3 ;  /* 0xfffffff000007824 */ /* 0x000fe200078e0a03 */
[----:B-1----:R-:W-:Y:S01]  /*6ad0*/  ISETP.LE.AND P0, PT, R5, UR17, PT ;  /* 0x0000001105007c0c */ /* 0x002fe2000bf03270 */
[C---:B------:R-:W-:Y:S02]  /*6ae0*/  IMAD R5, R12.reuse, -0x2, R5 ;  /* 0xfffffffe0c057824 */ /* 0x040fe400078e0205 */
[----:B------:R-:W-:Y:S01]  /*6af0*/  IMAD.SHL.U32 R12, R12, 0x2, RZ ;  /* 0x000000020c0c7824 */ /* 0x000fe200078e00ff */
[-C--:B------:R-:W-:Y:S02]  /*6b00*/  ISETP.GE.OR P0, PT, R3, R4.reuse, P0 ;  /* 0x000000040300720c */ /* 0x080fe40000706670 */
[----:B------:R-:W-:Y:S01]  /*6b10*/  IADD3 R0, R0, R4, -R2 ;  /* 0x0000000400007210 */ /* 0x000fe20007ffe802 */
[----:B------:R-:W-:Y:S01]  /*6b20*/  IMAD R4, R15, UR18, RZ ;  /* 0x000000120f047c24 */ /* 0x000fe2000f8e02ff */
[----:B------:R-:W-:-:S03]  /*6b30*/  SHF.R.S32.HI R13, RZ, 0x1f, R12 ;  /* 0x0000001fff0d7819 */ /* 0x000fc6000001140c */
[C---:B------:R-:W-:Y:S02]  /*6b40*/  IMAD R4, R14.reuse, UR19, R4 ;  /* 0x000000130e047c24 */ /* 0x040fe4000f8e0204 */
[----:B------:R-:W-:-:S03]  /*6b50*/  IMAD.WIDE.U32 R2, R14, UR18, R12 ;  /* 0x000000120e027c25 */ /* 0x000fc6000f8e000c */
[----:B------:R-:W-:-:S04]  /*6b60*/  IADD3 R2, P1, R2, UR17, RZ ;  /* 0x0000001102027c10 */ /* 0x000fc8000ff3e0ff */
[----:B------:R-:W-:Y:S01]  /*6b70*/  IADD3.X R3, R3, UR20, R4, P1, !PT ;  /* 0x0000001403037c10 */ /* 0x000fe20008ffe404 */
[----:B------:R-:W-:Y:S01]  /*6b80*/  IMAD.U32 R4, RZ, RZ, UR4 ;  /* 0x00000004ff047e24 */ /* 0x000fe2000f8e00ff */
[----:B------:R-:W-:-:S03]  /*6b90*/  UIMAD UR4, UR16, UR4, URZ ;  /* 0x00000004100472a4 */ /* 0x000fc6000f8e023f */
[----:B------:R-:W-:Y:S01]  /*6ba0*/  IMAD.WIDE.U32 R2, R4, UR7, R2 ;  /* 0x0000000704027c25 */ /* 0x000fe2000f8e0002 */
[----:B------:R-:W-:-:S03]  /*6bb0*/  UIMAD UR4, UR7, UR5, UR4 ;  /* 0x00000005070472a4 */ /* 0x000fc6000f8e0204 */
[----:B------:R-:W-:-:S03]  /*6bc0*/  IMAD.MOV.U32 R6, RZ, RZ, R2 ;  /* 0x000000ffff067224 */ /* 0x000fc600078e0002 */
[----:B------:R-:W-:Y:S01]  /*6bd0*/  VIADD R7, R3, UR4 ;  /* 0x0000000403077c36 */ /* 0x000fe20008000000 */
[----:B------:R-:W-:Y:S02]  /*6be0*/  ULDC.64 UR4, c[0x0][0x5d8] ;  /* 0x0001760000047ab9 */ /* 0x000fe40000000a00 */
[----:B------:R-:W-:-:S04]  /*6bf0*/  IMAD.U32 R2, RZ, RZ, UR4 ;  /* 0x00000004ff027e24 */ /* 0x000fc8000f8e00ff */
[----:B------:R-:W-:Y:S01]  /*6c00*/  IMAD.WIDE.U32 R6, R2, UR15, R6 ;  /* 0x0000000f02067c25 */ /* 0x000fe2000f8e0006 */
[----:B------:R-:W-:Y:S06]  /*6c10*/  @P0 EXIT ;  /* 0x000000000000094d */ /* 0x000fec0003800000 */
[----:B------:R-:W-:Y:S01]  /*6c20*/  ULDC.64 UR10, c[0x0][0x288] ;  /* 0x0000a200000a7ab9 */ /* 0x000fe20000000a00 */
[----:B------:R-:W-:Y:S02]  /*6c30*/  UIMAD UR4, UR12, UR4, URZ ;  /* 0x000000040c0472a4 */ /* 0x000fe4000f8e023f */
[----:B------:R-:W-:Y:S02]  /*6c40*/  UISETP.GE.AND UP0, UPT, UR15, UR10, UPT ;  /* 0x0000000a0f00728c */ /* 0x000fe4000bf06270 */
[----:B------:R-:W-:Y:S02]  /*6c50*/  UIMAD UR5, UR15, UR5, UR4 ;  /* 0x000000050f0572a4 */ /* 0x000fe4000f8e0204 */
[----:B------:R-:W-:-:S03]  /*6c60*/  UISETP.GE.OR UP0, UPT, UR7, UR11, UP0 ;  /* 0x0000000b0700728c */ /* 0x000fc60008706670 */
[----:B------:R-:W-:Y:S02]  /*6c70*/  ULDC.64 UR10, c[0x0][0x5b8] ;  /* 0x00016e00000a7ab9 */ /* 0x000fe40000000a00 */
[----:B------:R-:W-:Y:S01]  /*6c80*/  UIMAD UR4, UR12, UR10, URZ ;  /* 0x0000000a0c0472a4 */ /* 0x000fe2000f8e023f */
[----:B------:R-:W-:-:S13]  /*6c90*/  PLOP3.LUT P0, PT, PT, PT, UP0, 0x80, 0x0 ;  /* 0x000000000000781c */ /* 0x000fda0003f0f008 */
[----:B------:R-:W-:Y:S05]  /*6ca0*/  @P0 EXIT ;  /* 0x000000000000094d */ /* 0x000fea0003800000 */
[----:B------:R-:W-:Y:S01]  /*6cb0*/  FSETP.NEU.AND P1, PT, RZ, UR8, PT ;  /* 0x00000008ff007c0b */ /* 0x000fe2000bf2d000 */
[----:B------:R-:W-:Y:S01]  /*6cc0*/  VIADD R3, R5, -UR17 ;  /* 0x8000001105037c36 */ /* 0x000fe20008000000 */
[----:B------:R-:W-:Y:S01]  /*6cd0*/  UIMAD UR4, UR15, UR11, UR4 ;  /* 0x0000000b0f0472a4 */ /* 0x000fe2000f8e0204 */
[----:B------:R-:W-:Y:S01]  /*6ce0*/  VIADD R2, R7, UR5 ;  /* 0x0000000507027c36 */ /* 0x000fe20008000000 */
[----:B------:R-:W-:Y:S02]  /*6cf0*/  USHF.L.U64.HI UR21, UR18, 0x6, UR19 ;  /* 0x0000000612157899 */ /* 0x000fe40008010213 */
[----:B------:R-:W-:Y:S01]  /*6d00*/  ISETP.GT.AND P5, PT, R3, RZ, PT ;  /* 0x000000ff0300720c */ /* 0x000fe20003fa4270 */
[----:B------:R-:W-:Y:S02]  /*6d10*/  USHF.L.U32 UR14, UR18, 0x6, URZ ;  /* 0x00000006120e7899 */ /* 0x000fe4000800063f */
[----:B------:R-:W-:Y:S01]  /*6d20*/  USHF.L.U64.HI UR9, UR18, 0x3, UR19 ;  /* 0x0000000312097899 */ /* 0x000fe20008010213 */
[----:B------:R-:W-:Y:S01]  /*6d30*/  ISETP.GT.AND P0, PT, R0, RZ, P5 ;  /* 0x000000ff0000720c */ /* 0x000fe20002f04270 */
[----:B------:R-:W-:-:S02]  /*6d40*/  USHF.L.U32 UR6, UR18, 0x3, URZ ;  /* 0x0000000312067899 */ /* 0x000fc4000800063f */
[----:B------:R-:W-:Y:S10]  /*6d50*/  @!P1 BRA `(.L_x_25) ;  /* 0x000000cc00b49947 */ /* 0x000ff40003800000 */
[----:B------:R-:W-:Y:S01]  /*6d60*/  ULDC.64 UR22, c[0x0][0x5c8] ;  /* 0x0001720000167ab9 */ /* 0x000fe20000000a00 */
[----:B------:R-:W-:Y:S01]  /*6d70*/  ULDC.64 UR28, c[0x0][0x5b0] ;  /* 0x00016c00001c7ab9 */ /* 0x000fe20000000a00 */
[C---:B------:R-:W-:Y:S01]  /*6d80*/  LEA R4, P1, R6.reuse, UR22, 0x1 ;  /* 0x0000001606047c11 */ /* 0x040fe2000f8208ff */
[----:B------:R-:W-:Y:S01]  /*6d90*/  ULDC.64 UR30, c[0x0][0x5a8] ;  /* 0x00016a00001e7ab9 */ /* 0x000fe20000000a00 */
[----:B------:R-:W2:Y:S01]  /*6da0*/  LDL.LU R10, [R1] ;  /* 0x00000000010a7983 */ /* 0x000ea20000300800 */
[----:B------:R-:W-:Y:S01]  /*6db0*/  IMAD R22, R15, UR28, RZ ;  /* 0x0000001c0f167c24 */ /* 0x000fe2000f8e02ff */
[----:B------:R-:W-:Y:S01]  /*6dc0*/  LEA.HI.X R5, R6, UR23, R2, 0x1, P1 ;  /* 0x0000001706057c11 */ /* 0x000fe200088f0c02 */
[----:B------:R-:W-:Y:S01]  /*6dd0*/  ULDC.64 UR22, c[0x0][0x5c0] ;  /* 0x0001700000167ab9 */ /* 0x000fe20000000a00 */
[----:B------:R-:W-:Y:S01]  /*6de0*/  IADD3 R6, P1, R12, UR17, RZ ;  /* 0x000000110c067c10 */ /* 0x000fe2000ff3e0ff */
[----:B------:R-:W-:Y:S02]  /*6df0*/  UIMAD UR5, UR16, UR22, URZ ;  /* 0x00000016100572a4 */ /* 0x000fe4000f8e023f */
[----:B------:R-:W-:Y:S01]  /*6e00*/  IMAD.U32 R20, RZ, RZ, UR22 ;  /* 0x00000016ff147e24 */ /* 0x000fe2000f8e00ff */
[----:B------:R-:W-:Y:S01]  /*6e10*/  IADD3.X R7, R13, UR20, RZ, P1, !PT ;  /* 0x000000140d077c10 */ /* 0x000fe20008ffe4ff */
[----:B------:R-:W-:Y:S01]  /*6e20*/  UIMAD UR12, UR7, UR23, UR5 ;  /* 0x00000017070c72a4 */ /* 0x000fe2000f8e0205 */
[----:B------:R-:W-:-:S02]  /*6e30*/  IMAD R22, R14, UR29, R22 ;  /* 0x0000001d0e167c24 */ /* 0x000fc4000f8e0216 */
[----:B------:R-:W-:-:S04]  /*6e40*/  IMAD.WIDE.U32 R6, R20, UR7, R6 ;  /* 0x0000000714067c25 */ /* 0x000fc8000f8e0006 */
[----:B------:R-:W-:Y:S02]  /*6e50*/  VIADD R19, R7, UR12 ;  /* 0x0000000c07137c36 */ /* 0x000fe40008000000 */
[----:B------:R-:W-:Y:S02]  /*6e60*/  IMAD.U32 R7, RZ, RZ, UR10 ;  /* 0x0000000aff077e24 */ /* 0x000fe4000f8e00ff */
[----:B------:R-:W-:-:S04]  /*6e70*/  IMAD.MOV.U32 R18, RZ, RZ, R6 ;  /* 0x000000ffff127224 */ /* 0x000fc800078e0006 */
[----:B------:R-:W-:-:S04]  /*6e80*/  IMAD.WIDE.U32 R18, R7, UR15, R18 ;  /* 0x0000000f07127c25 */ /* 0x000fc8000f8e0012 */
[----:B------:R-:W-:Y:S02]  /*6e90*/  VIADD R17, R19, UR4 ;  /* 0x0000000413117c36 */ /* 0x000fe40008000000 */
[----:B------:R-:W-:-:S04]  /*6ea0*/  IMAD.MOV.U32 R16, RZ, RZ, R18 ;  /* 0x000000ffff107224 */ /* 0x000fc800078e0012 */
[----:B------:R-:W-:-:S04]  /*6eb0*/  IMAD.WIDE.U32 R6, R14, UR28, R16 ;  /* 0x0000001c0e067c25 */ /* 0x000fc8000f8e0010 */
[----:B------:R-:W-:Y:S01]  /*6ec0*/  IMAD.IADD R7, R7, 0x1, R22 ;  /* 0x0000000107077824 */ /* 0x000fe200078e0216 */
[----:B------:R-:W-:-:S04]  /*6ed0*/  LEA R8, P1, R6, UR30, 0x1 ;  /* 0x0000001e06087c11 */ /* 0x000fc8000f8208ff */
[----:B------:R-:W-:-:S05]  /*6ee0*/  LEA.HI.X R9, R6, UR31, R7, 0x1, P1 ;  /* 0x0000001f06097c11 */ /* 0x000fca00088f0c07 */
[----:B------:R-:W3:Y:S01]  /*6ef0*/  @P0 LDG.E.LTC128B.U16 R21, desc[UR24][R8.64] ;  /* 0x0000001808150981 */ /* 0x000ee2000c1e1520 */
[----:B------:R-:W-:Y:S01]  /*6f00*/  UIMAD.WIDE.U32 UR10, UR15, UR10, URZ ;  /* 0x0000000a0f0a72a5 */ /* 0x000fe2000f8e003f */
[----:B------:R-:W-:Y:S01]  /*6f10*/  IMAD.U32 R216, RZ, RZ, UR28 ;  /* 0x0000001cffd87e24 */ /* 0x000fe2000f8e00ff */
[----:B------:R-:W-:Y:S01]  /*6f20*/  ISETP.GT.AND P3, PT, R3, 0x1, PT ;  /* 0x000000010300780c */ /* 0x000fe20003f64270 */
[----:B------:R-:W-:Y:S01]  /*6f30*/  BSSY B0, `(.L_x_26) ;  /* 0x0000015000007945 */ /* 0x000fe20003800000 */
[----:B------:R-:W-:Y:S01]  /*6f40*/  UIADD3 UR5, UR11, UR4, URZ ;  /* 0x000000040b057290 */ /* 0x000fe2000fffe03f */
[----:B------:R-:W-:Y:S02]  /*6f50*/  LOP3.LUT R2, R2, 0xfffffffd, RZ, 0xc0, !PT ;  /* 0xfffffffd02027812 */ /* 0x000fe400078ec0ff */
[----:B------:R-:W-:-:S08]  /*6f60*/  UMOV UR4, UR10 ;  /* 0x0000000a00047c82 */ /* 0x000fd00008000000 */
[----:B------:R-:W-:Y:S01]  /*6f70*/  @P3 LOP3.LUT R2, R2, 0x2, RZ, 0xfc, !PT ;  /* 0x0000000202023812 */ /* 0x000fe200078efcff */
[----:B---3--:R-:W-:-:S05]  /*6f80*/  HADD2.F32 R6, -RZ, R21.H0_H0 ;  /* 0x20000015ff067230 */ /* 0x008fca0000004100 */
[----:B------:R-:W-:-:S04]  /*6f90*/  FMUL R6, R6, UR8 ;  /* 0x0000000806067c20 */ /* 0x000fc80008400000 */
[----:B--2---:R-:W-:-:S05]  /*6fa0*/  FFMA R6, R10, UR13, R6 ;  /* 0x0000000d0a067c23 */ /* 0x004fca0008000006 */
[----:B------:R-:W-:-:S05]  /*6fb0*/  F2FP.F16.F32.PACK_AB R6, RZ, R6 ;  /* 0x00000006ff06723e */ /* 0x000fca00000000ff */
[----:B------:R1:W-:Y:S02]  /*6fc0*/  @P0 STG.E.U16 desc[UR24][R4.64], R6 ;  /* 0x0000000604000986 */ /* 0x0003e4000c101518 */
[----:B-1----:R-:W-:-:S04]  /*6fd0*/  IMAD.WIDE.U32 R6, R14, R216, UR4 ;  /* 0x000000040e067e25 */ /* 0x002fc8000f8e00d8 */
[----:B------:R-:W-:Y:S02]  /*6fe0*/  IMAD.IADD R7, R22, 0x1, R7 ;  /* 0x0000000116077824 */ /* 0x000fe400078e0207 */
[----:B------:R-:W-:-:S04]  /*6ff0*/  IMAD.WIDE.U32 R6, R20, UR7, R6 ;  /* 0x0000000714067c25 */ /* 0x000fc8000f8e0006 */
[----:B------:R-:W-:Y:S01]  /*7000*/  VIADD R7, R7, UR12 ;  /* 0x0000000c07077c36 */ /* 0x000fe20008000000 */
[----:B------:R-:W-:-:S04]  /*7010*/  IADD3 R6, P0, P1, R6, UR17, R12 ;  /* 0x0000001106067c10 */ /* 0x000fc8000f91e00c */
[----:B------:R-:W-:Y:S02]  /*7020*/  IADD3.X R7, R7, UR20, R13, P0, P1 ;  /* 0x0000001407077c10 */ /* 0x000fe400087e240d */
[----:B------:R-:W-:Y:S02]  /*7030*/  ISETP.GT.AND P1, PT, R0, RZ, P3 ;  /* 0x000000ff0000720c */ /* 0x000fe40001f24270 */
[----:B------:R-:W-:-:S04]  /*7040*/  LEA R10, P0, R6, UR30, 0x1 ;  /* 0x0000001e060a7c11 */ /* 0x000fc8000f8008ff */
[----:B------:R-:W-:-:S07]  /*7050*/  LEA.HI.X R11, R6, UR31, R7, 0x1, P0 ;  /* 0x0000001f060b7c11 */ /* 0x000fce00080f0c07 */
[----:B------:R-:W-:Y:S05]  /*7060*/  @!P1 BRA `(.L_x_27) ;  /* 0x0000000000049947 */ /* 0x000fea0003800000 */
[----:B------:R1:W5:Y:S02]  /*7070*/  LDG.E.LTC128B.U16 R21, desc[UR24][R10.64+0x2] ;  /* 0x000002180a157981 */ /* 0x000364000c1e1520 */
.L_x_27:
[----:B------:R-:W-:Y:S05]  /*7080*/  BSYNC B0 ;  /* 0x0000000000007941 */ /* 0x000fea0003800000 */
.L_x_26:
[----:B------:R-:W2:Y:S01]  /*7090*/  LDL.LU R7, [R1+0x4] ;  /* 0x0000040001077983 */ /* 0x000ea20000300800 */
[----:B-----5:R-:W-:Y:S01]  /*70a0*/  HADD2.F32 R6, -RZ, R21.H0_H0 ;  /* 0x20000015ff067230 */ /* 0x020fe20000004100 */
[----:B------:R-:W-:Y:S02]  /*70b0*/  USHF.L.U64.HI UR27, UR28, 0x3, UR29 ;  /* 0x000000031c1b7899 */ /* 0x000fe4000801021d */
[----:B------:R-:W-:Y:S01]  /*70c0*/  USHF.L.U32 UR26, UR28, 0x3, URZ ;  /* 0x000000031c1a7899 */ /* 0x000fe2000800063f */
[----:B------:R-:W-:Y:S01]  /*70d0*/  ISETP.GT.AND P2, PT, R0, 0x8, P5 ;  /* 0x000000080000780c */ /* 0x000fe20002f44270 */
[----:B------:R-:W-:Y:S01]  /*70e0*/  FMUL R6, R6, UR8 ;  /* 0x0000000806067c20 */ /* 0x000fe20008400000 */
[----:B------:R-:W3:Y:S03]  /*70f0*/  LDL.LU R23, [R1+0x8] ;  /* 0x0000080001177983 */ /* 0x000ee60000300800 */
[----:B--2---:R-:W-:-:S05]  /*7100*/  FFMA R6, R7, UR13, R6 ;  /* 0x0000000d07067c23 */ /* 0x004fca0008000006 */
[----:B------:R-:W-:-:S05]  /*7110*/  F2FP.F16.F32.PACK_AB R6, RZ, R6 ;  /* 0x00000006ff06723e */ /* 0x000fca00000000ff */
[----:B------:R2:W-:Y:S02]  /*7120*/  @P1 STG.E.U16 desc[UR24][R4.64+0x2], R6 ;  /* 0x0000020604001986 */ /* 0x0005e4000c101518 */
[----:B--2---:R-:W-:-:S04]  /*7130*/  IMAD.WIDE.U32 R6, R14, R216, UR26 ;  /* 0x0000001a0e067e25 */ /* 0x004fc8000f8e00d8 */
[----:B------:R-:W-:Y:S01]  /*7140*/  IMAD.IADD R22, R22, 0x1, R7 ;  /* 0x0000000116167824 */ /* 0x000fe200078e0207 */
[----:B------:R-:W-:Y:S02]  /*7150*/  IADD3 R7, P0, R18, R6, RZ ;  /* 0x0000000612077210 */ /* 0x000fe40007f1e0ff */
[----:B------:R-:W-:-:S03]  /*7160*/  IADD3 R8, P1, R6, UR10, RZ ;  /* 0x0000000a06087c10 */ /* 0x000fc6000ff3e0ff */
[----:B------:R-:W-:Y:S01]  /*7170*/  IMAD.X R9, R22, 0x1, R17, P0 ;  /* 0x0000000116097824 */ /* 0x000fe200000e0611 */
[----:B------:R-:W-:-:S04]  /*7180*/  LEA R6, P0, R7, UR30, 0x1 ;  /* 0x0000001e07067c11 */ /* 0x000fc8000f8008ff */
[----:B------:R-:W-:-:S05]  /*7190*/  LEA.HI.X R7, R7, UR31, R9, 0x1, P0 ;  /* 0x0000001f07077c11 */ /* 0x000fca00080f0c09 */
[----:B------:R2:W4:Y:S01]  /*71a0*/  @P2 LDG.E.LTC128B.U16 R21, desc[UR24][R6.64] ;  /* 0x0000001806152981 */ /* 0x000522000c1e1520 */
[----:B------:R-:W-:Y:S01]  /*71b0*/  USHF.L.U32 UR23, UR6, 0x1, URZ ;  /* 0x0000000106177899 */ /* 0x000fe2000800063f */
[----:B------:R-:W-:Y:S01]  /*71c0*/  BSSY B0, `(.L_x_28) ;  /* 0x0000014000007945 */ /* 0x000fe20003800000 */
[----:B------:R-:W-:-:S04]  /*71d0*/  USHF.L.U64.HI UR6, UR6, 0x1, UR9 ;  /* 0x0000000106067899 */ /* 0x000fc80008010209 */
[----:B--2---:R-:W-:Y:S01]  /*71e0*/  IADD3 R6, P0, R4, UR23, RZ ;  /* 0x0000001704067c10 */ /* 0x004fe2000ff1e0ff */
[----:B----4-:R-:W-:-:S05]  /*71f0*/  HADD2.F32 R7, -RZ, R21.H0_H0 ;  /* 0x20000015ff077230 */ /* 0x010fca0000004100 */
[----:B------:R-:W-:-:S04]  /*7200*/  FMUL R7, R7, UR8 ;  /* 0x0000000807077c20 */ /* 0x000fc80008400000 */
[----:B---3--:R-:W-:-:S05]  /*7210*/  FFMA R7, R23, UR13, R7 ;  /* 0x0000000d17077c23 */ /* 0x008fca0008000007 */
[----:B------:R-:W-:-:S04]  /*7220*/  F2FP.F16.F32.PACK_AB R7, RZ, R7 ;  /* 0x00000007ff07723e */ /* 0x000fc800000000ff */
[----:B------:R-:W-:Y:S02]  /*7230*/  PRMT R9, R7, 0x7610, R9 ;  /* 0x0000761007097816 */ /* 0x000fe40000000009 */
[----:B------:R-:W-:-:S05]  /*7240*/  IADD3.X R7, R5, UR6, RZ, P0, !PT ;  /* 0x0000000605077c10 */ /* 0x000fca00087fe4ff */
[----:B------:R2:W-:Y:S02]  /*7250*/  @P2 STG.E.U16 desc[UR24][R6.64], R9 ;  /* 0x0000000906002986 */ /* 0x0005e4000c101518 */
[----:B--2---:R-:W-:-:S03]  /*7260*/  IADD3.X R9, R22, UR5, RZ, P1, !PT ;  /* 0x0000000516097c10 */ /* 0x004fc60008ffe4ff */
[----:B------:R-:W-:-:S04]  /*7270*/  IMAD.WIDE.U32 R8, R20, UR7, R8 ;  /* 0x0000000714087c25 */ /* 0x000fc8000f8e0008 */
[----:B------:R-:W-:Y:S01]  /*7280*/  VIADD R22, R9, UR12 ;  /* 0x0000000c09167c36 */ /* 0x000fe20008000000 */
[----:B------:R-:W-:-:S04]  /*7290*/  IADD3 R9, P0, P1, R8, UR17, R12 ;  /* 0x0000001108097c10 */ /* 0x000fc8000f91e00c */
[----:B------:R-:W-:Y:S02]  /*72a0*/  IADD3.X R22, R22, UR20, R13, P0, P1 ;  /* 0x0000001416167c10 */ /* 0x000fe400087e240d */
[----:B------:R-:W-:-:S04]  /*72b0*/  LEA R8, P0, R9, UR30, 0x1 ;  /* 0x0000001e09087c11 */ /* 0x000fc8000f8008ff */
[----:B------:R-:W-:Y:S02]  /*72c0*/  LEA.HI.X R9, R9, UR31, R22, 0x1, P0 ;  /* 0x0000001f09097c11 */ /* 0x000fe400080f0c16 */
[----:B------:R-:W-:-:S13]  /*72d0*/  ISETP.GT.AND P0, PT, R0, 0x8, P3 ;  /* 0x000000080000780c */ /* 0x000fda0001f04270 */
[----:B------:R-:W-:Y:S05]  /*72e0*/  @!P0 BRA `(.L_x_29) ;  /* 0x0000000000048947 */ /* 0x000fea0003800000 */
[----:B------:R2:W5:Y:S02]  /*72f0*/  LDG.E.LTC128B.U16 R21, desc[UR24][R8.64+0x2] ;  /* 0x0000021808157981 */ /* 0x000564000c1e1520 */
.L_x_29:
[----:B------:R-:W-:Y:S05]  /*7300*/  BSYNC B0 ;  /* 0x0000000000007941 */ /* 0x000fea0003800000 */
.L_x_28:
[----:B------:R-:W3:Y:S01]  /*7310*/  LDL.LU R23, [R1+0xc] ;  /* 0x00000c0001177983 */ /* 0x000ee20000300800 */
[----:B-----5:R-:W-:Y:S01]  /*7320*/  HADD2.F32 R22, -RZ, R21.H0_H0 ;  /* 0x20000015ff167230 */ /* 0x020fe20000004100 */
[----:B------:R-:W-:Y:S01]  /*7330*/  ISETP.GT.AND P1, PT, R3, 0x8, PT ;  /* 0x000000080300780c */ /* 0x000fe20003f24270 */
[----:B------:R-:W-:Y:S01]  /*7340*/  BSSY B0, `(.L_x_30) ;  /* 0x000000a000007945 */ /* 0x000fe20003800000 */
[----:B------:R-:W-:Y:S02]  /*7350*/  LOP3.LUT R2, R2, 0xfffffffb, RZ, 0xc0, !PT ;  /* 0xfffffffb02027812 */ /* 0x000fe400078ec0ff */
[----:B------:R-:W-:-:S09]  /*7360*/  FMUL R22, R22, UR8 ;  /* 0x0000000816167c20 */ /* 0x000fd20008400000 */
[----:B------:R-:W-:Y:S01]  /*7370*/  @P1 LOP3.LUT R2, R2, 0x4, RZ, 0xfc, !PT ;  /* 0x0000000402021812 */ /* 0x000fe200078efcff */
[----:B---3--:R-:W-:-:S05]  /*7380*/  FFMA R22, R23, UR13, R22 ;  /* 0x0000000d17167c23 */ /* 0x008fca0008000016 */
[----:B------:R-:W-:-:S05]  /*7390*/  F2FP.F16.F32.PACK_AB R22, RZ, R22 ;  /* 0x00000016ff16723e */ /* 0x000fca00000000ff */
[----:B------:R3:W-:Y:S01]  /*73a0*/  @P0 STG.E.U16 desc[UR24][R6.64+0x2], R22 ;  /* 0x0000021606000986 */ /* 0x0007e2000c101518 */
[----:B------:R-:W-:-:S13]  /*73b0*/  ISETP.GT.AND P0, PT, R0, RZ, P1 ;  /* 0x000000ff0000720c */ /* 0x000fda0000f04270 */
[----:B---3--:R-:W-:Y:S05]  /*73c0*/  @!P0 BRA `(.L_x_31) ;  /* 0x0000000000048947 */ /* 0x008fea0003800000 */
[----:B------:R3:W5:Y:S02]  /*73d0*/  LDG.E.LTC128B.U16 R21, desc[UR24][R10.64+0x10] ;  /* 0x000010180a157981 */ /* 0x000764000c1e1520 */
.L_x_31:
[----:B------:R-:W-:Y:S05]  /*73e0*/  BSYNC B0 ;  /* 0x0000000000007941 */ /* 0x000fea0003800000 */
.L_x_30:
[----:B------:R-:W4:Y:S01]  /*73f0*/  LDL.LU R23, [R1+0x10] ;  /* 0x0000100001177983 */ /* 0x000f220000300800 */
[----:B-----5:R-:W-:Y:S01]  /*7400*/  HADD2.F32 R22, -RZ, R21.H0_H0 ;  /* 0x20000015ff167230 */ /* 0x020fe20000004100 */
[----:B------:R-:W-:Y:S01]  /*7410*/  ISETP.GT.AND P2, PT, R3, 0x9, PT ;  /* 0x000000090300780c */ /* 0x000fe20003f44270 */
[----:B------:R-:W-:Y:S01]  /*7420*/  BSSY B0, `(.L_x_32) ;  /* 0x000000a000007945 */ /* 0x000fe20003800000 */
[----:B------:R-:W-:Y:S02]  /*7430*/  LOP3.LUT R2, R2, 0xfffffff7, RZ, 0xc0, !PT ;  /* 0xfffffff702027812 */ /* 0x000fe400078ec0ff */
[----:B------:R-:W-:-:S09]  /*7440*/  FMUL R22, R22, UR8 ;  /* 0x0000000816167c20 */ /* 0x000fd20008400000 */
[----:B------:R-:W-:Y:S01]  /*7450*/  @P2 LOP3.LUT R2, R2, 0x8, RZ, 0xfc, !PT ;  /* 0x0000000802022812 */ /* 0x000fe200078efcff */
[----:B----4-:R-:W-:-:S05]  /*7460*/  FFMA R22, R23, UR13, R22 ;  /* 0x0000000d17167c23 */ /* 0x010fca0008000016 */
[----:B------:R-:W-:-:S05]  /*7470*/  F2FP.F16.F32.PACK_AB R22, RZ, R22 ;  /* 0x00000016ff16723e */ /* 0x000fca00000000ff */
[----:B------:R4:W-:Y:S01]  /*7480*/  @P0 STG.E.U16 desc[UR24][R4.64+0x10], R22 ;  /* 0x0000101604000986 */ /* 0x0009e2000c101518 */
[----:B------:R-:W-:-:S13]  /*7490*/  ISETP.GT.AND P0, PT, R0, RZ, P2 ;  /* 0x000000ff0000720c */ /* 0x000fda0001704270 */
[----:B----4-:R-:W-:Y:S05]  /*74a0*/  @!P0 BRA `(.L_x_33) ;  /* 0x0000000000048947 */ /* 0x010fea0003800000 */
[----:B------:R4:W5:Y:S02]  /*74b0*/  LDG.E.LTC128B.U16 R21, desc[UR24][R10.64+0x12] ;  /* 0x000012180a157981 */ /* 0x000964000c1e1520 */
.L_x_33:
[----:B------:R-:W-:Y:S05]  /*74c0*/  BSYNC B0 ;  /* 0x0000000000007941 */ /* 0x000fea0003800000 */
.L_x_32:
[----:B------:R-:W2:Y:S01]  /*74d0*/  LDL.LU R23, [R1+0x14] ;  /* 0x0000140001177983 */ /* 0x000ea20000300800 */
[----:B-----5:R-:W-:Y:S01]  /*74e0*/  HADD2.F32 R22, -RZ, R21.H0_H0 ;  /* 0x20000015ff167230 */ /* 0x020fe20000004100 */
[----:B------:R-:W-:Y:S01]  /*74f0*/  ISETP.GT.AND P1, PT, R0, 0x8, P1 ;  /* 0x000000080000780c */ /* 0x000fe20000f24270 */
[----:B------:R-:W-:Y:S03]  /*7500*/  BSSY B0, `(.L_x_34) ;  /* 0x0000007000007945 */ /* 0x000fe60003800000 */
[----:B------:R-:W-:-:S04]  /*7510*/  FMUL R22, R22, UR8 ;  /* 0x0000000816167c20 */ /* 0x000fc80008400000 */
[----:B--2---:R-:W-:-:S05]  /*7520*/  FFMA R22, R23, UR13, R22 ;  /* 0x0000000d17167c23 */ /* 0x004fca0008000016 */
[----:B------:R-:W-:-:S05]  /*7530*/  F2FP.F16.F32.PACK_AB R22, RZ, R22 ;  /* 0x00000016ff16723e */ /* 0x000fca00000000ff */
[----:B------:R2:W-:Y:S01]  /*7540*/  @P0 STG.E.U16 desc[UR24][R4.64+0x12], R22 ;  /* 0x0000121604000986 */ /* 0x0005e2000c101518 */
[----:B------:R-:W-:Y:S05]  /*7550*/  @!P1 BRA `(.L_x_35) ;  /* 0x0000000000049947 */ /* 0x000fea0003800000 */
[----:B------:R0:W5:Y:S02]  /*7560*/  LDG.E.LTC128B.U16 R21, desc[UR24][R8.64+0x10] ;  /* 0x0000101808157981 */ /* 0x000164000c1e1520 */
.L_x_35:
[----:B------:R-:W-:Y:S05]  /*7570*/  BSYNC B0 ;  /* 0x0000000000007941 */ /* 0x000fea0003800000 */
.L_x_34:
[----:B------:R-:W3:Y:S01]  /*7580*/  LDL.LU R23, [R1+0x18] ;  /* 0x0000180001177983 */ /* 0x000ee20000300800 */
[----:B--2--5:R-:W-:Y:S01]  /*7590*/  HADD2.F32 R22, -RZ, R21.H0_H0 ;  /* 0x20000015ff167230 */ /* 0x024fe20000004100 */
[----:B------:R-:W-:Y:S01]  /*75a0*/  ISETP.GT.AND P0, PT, R0, 0x8, P2 ;  /* 0x000000080000780c */ /* 0x000fe20001704270 */
[----:B------:R-:W-:Y:S03]  /*75b0*/  BSSY B0, `(.L_x_36) ;  /* 0x0000007000007945 */ /* 0x000fe60003800000 */
[----:B------:R-:W-:-:S04]  /*75c0*/  FMUL R22, R22, UR8 ;  /* 0x0000000816167c20 */ /* 0x000fc80008400000 */
[----:B---3--:R-:W-:-:S05]  /*75d0*/  FFMA R22, R23, UR13, R22 ;  /* 0x0000000d17167c23 */ /* 0x008fca0008000016 */
[----:B------:R-:W-:-:S05]  /*75e0*/  F2FP.F16.F32.PACK_AB R22, RZ, R22 ;  /* 0x00000016ff16723e */ /* 0x000fca00000000ff */
[----:B------:R2:W-:Y:S01]  /*75f0*/  @P1 STG.E.U16 desc[UR24][R6.64+0x10], R22 ;  /* 0x0000101606001986 */ /* 0x0005e2000c101518 */
[----:B------:R-:W-:Y:S05]  /*7600*/  @!P0 BRA `(.L_x_37) ;  /* 0x0000000000048947 */ /* 0x000fea0003800000 */
[----:B------:R3:W5:Y:S02]  /*7610*/  LDG.E.LTC128B.U16 R21, desc[UR24][R8.64+0x12] ;  /* 0x0000121808157981 */ /* 0x000764000c1e1520 */
.L_x_37:
[----:B------:R-:W-:Y:S05]  /*7620*/  BSYNC B0 ;  /* 0x0000000000007941 */ /* 0x000fea0003800000 */
.L_x_36:
[----:B------:R-:W4:Y:S01]  /*7630*/  LDL.LU R23, [R1+0x1c] ;  /* 0x00001c0001177983 */ /* 0x000f220000300800 */
[----:B--2--5:R-:W-:Y:S01]  /*7640*/  HADD2.F32 R22, -RZ, R21.H0_H0 ;  /* 0x20000015ff167230 */ /* 0x024fe20000004100 */
[----:B------:R-:W-:Y:S01]  /*7650*/  ISETP.GT.AND P3, PT, R3, 0x10, PT ;  /* 0x000000100300780c */ /* 0x000fe20003f64270 */
[----:B------:R-:W-:Y:S01]  /*7660*/  BSSY B0, `(.L_x_38) ;  /* 0x000000a000007945 */ /* 0x000fe20003800000 */
[----:B------:R-:W-:Y:S02]  /*7670*/  LOP3.LUT R2, R2, 0xffffffef, RZ, 0xc0, !PT ;  /* 0xffffffef02027812 */ /* 0x000fe400078ec0ff */
[----:B------:R-:W-:Y:S01]  /*7680*/  FMUL R22, R22, UR8 ;  /* 0x0000000816167c20 */ /* 0x000fe20008400000 */
[----:B------:R-:W-:-:S08]  /*7690*/  ISETP.GT.AND P1, PT, R0, RZ, P3 ;  /* 0x000000ff0000720c */ /* 0x000fd00001f24270 */
[----:B------:R-:W-:Y:S01]  /*76a0*/  @P3 LOP3.LUT R2, R2, 0x10, RZ, 0xfc, !PT ;  /* 0x0000001002023812 */ /* 0x000fe200078efcff */
[----:B----4-:R-:W-:-:S05]  /*76b0*/  FFMA R22, R23, UR13, R22 ;  /* 0x0000000d17167c23 */ /* 0x010fca0008000016 */
[----:B------:R-:W-:-:S05]  /*76c0*/  F2FP.F16.F32.PACK_AB R22, RZ, R22 ;  /* 0x00000016ff16723e */ /* 0x000fca00000000ff */
[----:B------:R2:W-:Y:S01]  /*76d0*/  @P0 STG.E.U16 desc[UR24][R6.64+0x12], R22 ;  /* 0x0000121606000986 */ /* 0x0005e2000c101518 */
[----:B------:R-:W-:Y:S05]  /*76e0*/  @!P1 BRA `(.L_x_39) ;  /* 0x0000000000049947 */ /* 0x000fea0003800000 */
[----:B------:R4:W5:Y:S02]  /*76f0*/  LDG.E.LTC128B.U16 R21, desc[UR24][R10.64+0x20] ;  /* 0x000020180a157981 */ /* 0x000964000c1e1520 */
.L_x_39:
[----:B------:R-:W-:Y:S05]  /*7700*/  BSYNC B0 ;  /* 0x0000000000007941 */ /* 0x000fea0003800000 */
.L_x_38:
[----:B------:R-:W3:Y:S01]  /*7710*/  LDL.LU R23, [R1+0x20] ;  /* 0x0000200001177983 */ /* 0x000ee20000300800 */
[----:B--2--5:R-:W-:Y:S01]  /*7720*/  HADD2.F32 R22, -RZ, R21.H0_H0 ;  /* 0x20000015ff167230 */ /* 0x024fe20000004100 */
[----:B------:R-:W-:Y:S01]  /*7730*/  IADD3 R219, P0, R14, 0x40, RZ ;  /* 0x000000400edb7810 */ /* 0x000fe20007f1e0ff */
[----:B------:R-:W-:Y:S01]  /*7740*/  BSSY B0, `(.L_x_40) ;  /* 0x0000014000007945 */ /* 0x000fe20003800000 */
[----:B------:R-:W-:Y:S02]  /*7750*/  ISETP.GT.AND P2, PT, R3, 0x11, PT ;  /* 0x000000110300780c */ /* 0x000fe40003f44270 */
[----:B------:R-:W-:Y:S01]  /*7760*/  FMUL R22, R22, UR8 ;  /* 0x0000000816167c20 */ /* 0x000fe20008400000 */
[----:B------:R-:W-:-:S10]  /*7770*/  LOP3.LUT R2, R2, 0xffbfffff, RZ, 0xc0, !PT ;  /* 0xffbfffff02027812 */ /* 0x000fd400078ec0ff */
[----:B------:R-:W-:Y:S01]  /*7780*/  @P2 LOP3.LUT R2, R2, 0x400000, RZ, 0xfc, !PT ;  /* 0x0040000002022812 */ /* 0x000fe200078efcff */
[----:B---3--:R-:W-:-:S05]  /*7790*/  FFMA R22, R23, UR13, R22 ;  /* 0x0000000d17167c23 */ /* 0x008fca0008000016 */
[----:B------:R-:W-:-:S05]  /*77a0*/  F2FP.F16.F32.PACK_AB R22, RZ, R22 ;  /* 0x00000016ff16723e */ /* 0x000fca00000000ff */
[----:B------:R2:W-:Y:S02]  /*77b0*/  @P1 STG.E.U16 desc[UR24][R4.64+0x20], R22 ;  /* 0x0000201604001986 */ /* 0x0005e4000c101518 */
[----:B--2---:R-:W-:-:S04]  /*77c0*/  IMAD.X R22, RZ, RZ, R15, P0 ;  /* 0x000000ffff167224 */ /* 0x004fc800000e060f */
[----:B------:R-:W-:-:S04]  /*77d0*/  IMAD R22, R22, UR28, RZ ;  /* 0x0000001c16167c24 */ /* 0x000fc8000f8e02ff */
[C---:B------:R-:W-:Y:S02]  /*77e0*/  IMAD R227, R219.reuse, UR29, R22 ;  /* 0x0000001ddbe37c24 */ /* 0x040fe4000f8e0216 */
[----:B------:R-:W-:-:S04]  /*77f0*/  IMAD.WIDE.U32 R22, R219, R216, UR4 ;  /* 0x00000004db167e25 */ /* 0x000fc8000f8e00d8 */
[----:B------:R-:W-:Y:S02]  /*7800*/  IMAD.IADD R23, R227, 0x1, R23 ;  /* 0x00000001e3177824 */ /* 0x000fe400078e0217 */
[----:B------:R-:W-:-:S04]  /*7810*/  IMAD.WIDE.U32 R22, R20, UR7, R22 ;  /* 0x0000000714167c25 */ /* 0x000fc8000f8e0016 */
[----:B------:R-:W-:Y:S01]  /*7820*/  VIADD R23, R23, UR12 ;  /* 0x0000000c17177c36 */ /* 0x000fe20008000000 */
[----:B------:R-:W-:-:S04]  /*7830*/  IADD3 R241, P0, P1, R22, UR17, R12 ;  /* 0x0000001116f17c10 */ /* 0x000fc8000f91e00c */
[----:B------:R-:W-:Y:S02]  /*7840*/  IADD3.X R247, R23, UR20, R13, P0, P1 ;  /* 0x0000001417f77c10 */ /* 0x000fe400087e240d */
[----:B------:R-:W-:-:S13]  /*7850*/  ISETP.GT.AND P0, PT, R0, RZ, P2 ;  /* 0x000000ff0000720c */ /* 0x000fda0001704270 */
[----:B------:R-:W-:Y:S05]  /*7860*/  @!P0 BRA `(.L_x_41) ;  /* 0x0000000000048947 */ /* 0x000fea0003800000 */
[----:B------:R2:W5:Y:S02]  /*7870*/  LDG.E.LTC128B.U16 R21, desc[UR24][R10.64+0x22] ;  /* 0x000022180a157981 */ /* 0x000564000c1e1520 */
.L_x_41:
[----:B------:R-:W-:Y:S05]  /*7880*/  BSYNC B0 ;  /* 0x0000000000007941 */ /* 0x000fea0003800000 */
.L_x_40:
[----:B------:R-:W3:Y:S01]  /*7890*/  LDL.LU R23, [R1+0x24] ;  /* 0x0000240001177983 */ /* 0x000ee20000300800 */
[----:B-----5:R-:W-:Y:S01]  /*78a0*/  HADD2.F32 R22, -RZ, R21.H0_H0 ;  /* 0x20000015ff167230 */ /* 0x020fe20000004100 */
[----:B------:R-:W-:Y:S04]  /*78b0*/  BSSY B0, `(.L_x_42) ;  /* 0x0000008000007945 */ /* 0x000fe80003800000 */
[----:B------:R-:W-:-:S04]  /*78c0*/  FMUL R22, R22, UR8 ;  /* 0x0000000816167c20 */ /* 0x000fc80008400000 */
[----:B---3--:R-:W-:-:S05]  /*78d0*/  FFMA R22, R23, UR13, R22 ;  /* 0x0000000d17167c23 */ /* 0x008fca0008000016 */
[----:B------:R-:W-:-:S05]  /*78e0*/  F2FP.F16.F32.PACK_AB R22, RZ, R22 ;  /* 0x00000016ff16723e */ /* 0x000fca00000000ff */
[----:B------:R3:W-:Y:S01]  /*78f0*/  @P0 STG.E.U16 desc[UR24][R4.64+0x22], R22 ;  /* 0x0000221604000986 */ /* 0x0007e2000c101518 */
[----:B------:R-:W-:-:S13]  /*7900*/  ISETP.GT.AND P0, PT, R0, 0x8, P3 ;  /* 0x000000080000780c */ /* 0x000fda0001f04270 */
[----:B---3--:R-:W-:Y:S05]  /*7910*/  @!P0 BRA `(.L_x_43) ;  /* 0x0000000000048947 */ /* 0x008fea0003800000 */
[----:B------:R3:W5:Y:S02]  /*7920*/  LDG.E.LTC128B.U16 R21, desc[UR24][R8.64+0x20] ;  /* 0x0000201808157981 */ /* 0x000764000c1e1520 */
.L_x_43:
[----:B------:R-:W-:Y:S05]  /*7930*/  BSYNC B0 ;  /* 0x0000000000007941 */ /* 0x000fea0003800000 */
.L_x_42:
[----:B------:R-:W2:Y:S01]  /*7940*/  LDL.LU R23, [R1+0x28] ;  /* 0x0000280001177983 */ /* 0x000ea20000300800 */
[----:B-----5:R-:W-:Y:S01]  /*7950*/  HADD2.F32 R22, -RZ, R21.H0_H0 ;  /* 0x20000015ff167230 */ /* 0x020fe20000004100 */
[----:B------:R-:W-:Y:S04]  /*7960*/  BSSY B0, `(.L_x_44) ;  /* 0x0000008000007945 */ /* 0x000fe80003800000 */
[----:B------:R-:W-:-:S04]  /*7970*/  FMUL R22, R22, UR8 ;  /* 0x0000000816167c20 */ /* 0x000fc80008400000 */
[----:B--2---:R-:W-:-:S05]  /*7980*/  FFMA R22, R23, UR13, R22 ;  /* 0x0000000d17167c23 */ /* 0x004fca0008000016 */
[----:B------:R-:W-:-:S05]  /*7990*/  F2FP.F16.F32.PACK_AB R22, RZ, R22 ;  /* 0x00000016ff16723e */ /* 0x000fca00000000ff */
[----:B------:R2:W-:Y:S01]  /*79a0*/  @P0 STG.E.U16 desc[UR24][R6.64+0x20], R22 ;  /* 0x0000201606000986 */ /* 0x0005e2000c101518 */
[----:B------:R-:W-:-:S13]  /*79b0*/  ISETP.GT.AND P0, PT, R0, 0x8, P2 ;  /* 0x000000080000780c */ /* 0x000fda0001704270 */
[----:B--2---:R-:W-:Y:S05]  /*79c0*/  @!P0 BRA `(.L_x_45) ;  /* 0x0000000000048947 */ /* 0x004fea0003800000 */
[----:B------:R2:W5:Y:S02]  /*79d0*/  LDG.E.LTC128B.U16 R21, desc[UR24][R8.64+0x22] ;  /* 0x0000221808157981 */ /* 0x000564000c1e1520 */
.L_x_45:
[----:B------:R-:W-:Y:S05]  /*79e0*/  BSYNC B0 ;  /* 0x0000000000007941 */ /* 0x000fea0003800000 */
.L_x_44:
        /* <DEDUP_REMOVED lines=13> */
.L_x_47:
[----:B------:R-:W-:Y:S05]  /*7ac0*/  BSYNC B0 ;  /* 0x0000000000007941 */ /* 0x000fea0003800000 */
.L_x_46:
[----:B------:R-:W2:Y:S01]  /*7ad0*/  LDL.LU R23, [R1+0x30] ;  /* 0x0000300001177983 */ /* 0x000ea20000300800 */
[----:B-----5:R-:W-:Y:S01]  /*7ae0*/  HADD2.F32 R22, -RZ, R21.H0_H0 ;  /* 0x20000015ff167230 */ /* 0x020fe20000004100 */
[----:B------:R-:W-:Y:S01]  /*7af0*/  ISETP.GT.AND P2, PT, R3, 0x19, PT ;  /* 0x000000190300780c */ /* 0x000fe20003f44270 */
[----:B------:R-:W-:Y:S01]  /*7b00*/  BSSY B0, `(.L_x_48) ;  /* 0x0000014000007945 */ /* 0x000fe20003800000 */
[----:B------:R-:W-:Y:S02]  /*7b10*/  LOP3.LUT R2, R2, 0xfdffffff, RZ, 0xc0, !PT ;  /* 0xfdffffff02027812 */ /* 0x000fe400078ec0ff */
[----:B------:R-:W-:-:S09]  /*7b20*/  FMUL R22, R22, UR8 ;  /* 0x0000000816167c20 */ /* 0x000fd20008400000 */
[----:B------:R-:W-:Y:S01]  /*7b30*/  @P2 LOP3.LUT R2, R2, 0x2000000, RZ, 0xfc, !PT ;  /* 0x0200000002022812 */ /* 0x000fe200078efcff */
[----:B--2---:R-:W-:-:S05]  /*7b40*/  FFMA R22, R23, UR13, R22 ;  /* 0x0000000d17167c23 */ /* 0x004fca0008000016 */
[----:B------:R-:W-:-:S05]  /*7b50*/  F2FP.F16.F32.PACK_AB R22, RZ, R22 ;  /* 0x00000016ff16723e */ /* 0x000fca00000000ff */
[----:B------:R2:W-:Y:S01]  /*7b60*/  @P0 STG.E.U16 desc[UR24][R4.64+0x30], R22 ;  /* 0x0000301604000986 */ /* 0x0005e2000c101518 */
[----:B------:R-:W-:-:S05]  /*7b70*/  IADD3 R221, P0, R14, 0x80, RZ ;  /* 0x000000800edd7810 */ /* 0x000fca0007f1e0ff */
        /* <DEDUP_REMOVED lines=12> */
.L_x_49:
[----:B------:R-:W-:Y:S05]  /*7c40*/  BSYNC B0 ;  /* 0x0000000000007941 */ /* 0x000fea0003800000 */
.L_x_48:
        /* <DEDUP_REMOVED lines=10> */
.L_x_51:
[----:B------:R-:W-:Y:S05]  /*7cf0*/  BSYNC B0 ;  /* 0x0000000000007941 */ /* 0x000fea0003800000 */
.L_x_50:
[----:B------:R-:W2:Y:S01]  /*7d00*/  LDL.LU R23, [R1+0x38] ;  /* 0x0000380001177983 */ /* 0x000ea20000300800 */
[----:B-----5:R-:W-:Y:S01]  /*7d10*/  HADD2.F32 R22, -RZ, R21.H0_H0 ;  /* 0x20000015ff167230 */ /* 0x020fe20000004100 */
[----:B------:R-:W-:Y:S04]  /*7d20*/  BSSY B0, `(.L_x_52) ;  /* 0x0000013000007945 */ /* 0x000fe80003800000 */
[----:B------:R-:W-:-:S04]  /*7d30*/  FMUL R22, R22, UR8 ;  /* 0x0000000816167c20 */ /* 0x000fc80008400000 */
[----:B--2---:R-:W-:-:S05]  /*7d40*/  FFMA R22, R23, UR13, R22 ;  /* 0x0000000d17167c23 */ /* 0x004fca0008000016 */
[----:B------:R-:W-:-:S05]  /*7d50*/  F2FP.F16.F32.PACK_AB R22, RZ, R22 ;  /* 0x00000016ff16723e */ /* 0x000fca00000000ff */
[----:B------:R2:W-:Y:S01]  /*7d60*/  @P0 STG.E.U16 desc[UR24][R6.64+0x30], R22 ;  /* 0x0000301606000986 */ /* 0x0005e2000c101518 */
[----:B------:R-:W-:-:S05]  /*7d70*/  IADD3 R220, P0, R14, 0xc0, RZ ;  /* 0x000000c00edc7810 */ /* 0x000fca0007f1e0ff */
[----:B------:R-:W-:-:S04]  /*7d80*/  IMAD.X R14, RZ, RZ, R15, P0 ;  /* 0x000000ffff0e7224 */ /* 0x000fc800000e060f */
[----:B------:R-:W-:-:S04]  /*7d90*/  IMAD R14, R14, UR28, RZ ;  /* 0x0000001c0e0e7c24 */ /* 0x000fc8000f8e02ff */
[C---:B------:R-:W-:Y:S02]  /*7da0*/  IMAD R222, R220.reuse, UR29, R14 ;  /* 0x0000001ddcde7c24 */ /* 0x040fe4000f8e020e */
[----:B------:R-:W-:-:S04]  /*7db0*/  IMAD.WIDE.U32 R14, R220, R216, UR4 ;  /* 0x00000004dc0e7e25 */ /* 0x000fc8000f8e00d8 */
[----:B------:R-:W-:Y:S02]  /*7dc0*/  IMAD.IADD R15, R222, 0x1, R15 ;  /* 0x00000001de0f7824 */ /* 0x000fe400078e020f */
[----:B------:R-:W-:-:S04]  /*7dd0*/  IMAD.WIDE.U32 R14, R20, UR7, R14 ;  /* 0x00000007140e7c25 */ /* 0x000fc8000f8e000e */
[----:B------:R-:W-:Y:S01]  /*7de0*/  VIADD R15, R15, UR12 ;  /* 0x0000000c0f0f7c36 */ /* 0x000fe20008000000 */
[----:B------:R-:W-:Y:S02]  /*7df0*/  IADD3 R239, P0, P1, R14, UR17, R12 ;  /* 0x000000110eef7c10 */ /* 0x000fe4000f91e00c */
[----:B------:R-:W-:Y:S02]  /*7e00*/  PRMT R14, R21, 0x7610, R14 ;  /* 0x00007610150e7816 */ /* 0x000fe4000000000e */
[----:B------:R-:W-:Y:S02]  /*7e10*/  IADD3.X R245, R15, UR20, R13, P0, P1 ;  /* 0x000000140ff57c10 */ /* 0x000fe400087e240d */
[----:B------:R-:W-:-:S13]  /*7e20*/  ISETP.GT.AND P0, PT, R0, 0x8, P2 ;  /* 0x000000080000780c */ /* 0x000fda0001704270 */
[----:B--2---:R-:W-:Y:S05]  /*7e30*/  @!P0 BRA `(.L_x_53) ;  /* 0x0000000000048947 */ /* 0x004fea0003800000 */
[----:B------:R2:W5:Y:S02]  /*7e40*/  LDG.E.LTC128B.U16 R14, desc[UR24][R8.64+0x32] ;  /* 0x00003218080e7981 */ /* 0x000564000c1e1520 */
.L_x_53:
[----:B------:R-:W-:Y:S05]  /*7e50*/  BSYNC B0 ;  /* 0x0000000000007941 */ /* 0x000fea0003800000 */
.L_x_52:
        /* <DEDUP_REMOVED lines=13> */
.L_x_55:
[----:B------:R-:W-:Y:S05]  /*7f30*/  BSYNC B0 ;  /* 0x0000000000007941 */ /* 0x000fea0003800000 */
.L_x_54:
        /* <DEDUP_REMOVED lines=10> */
[----:B------:R-:W-:-:S13]  /*7fe0*/  ISETP.GT.AND P0, PT, R0, RZ, P1 ;  /* 0x000000ff0000720c */ /* 0x000fda0000f04270 */
[----:B--2---:R-:W-:Y:S05]  /*7ff0*/  @!P0 BRA `(.L_x_57) ;  /* 0x0000000000048947 */ /* 0x004fea0003800000 */
[----:B------:R2:W5:Y:S02]  /*8000*/  LDG.E.LTC128B.U16 R14, desc[UR24][R10.64+0x42] ;  /* 0x000042180a0e7981 */ /* 0x000564000c1e1520 */
.L_x_57:
[----:B------:R-:W-:Y:S05]  /*8010*/  BSYNC B0 ;  /* 0x0000000000007941 */ /* 0x000fea0003800000 */
.L_x_56:
        /* <DEDUP_REMOVED lines=10> */
.L_x_59:
[----:B------:R-:W-:Y:S05]  /*80c0*/  BSYNC B0 ;  /* 0x0000000000007941 */ /* 0x000fea0003800000 */
.L_x_58:
[----:B------:R-:W2:Y:S01]  /*80d0*/  LDL.LU R22, [R1+0x48] ;  /* 0x0000480001167983 */ /* 0x000ea20000300800 */
[----:B-----5:R-:W-:Y:S01]  /*80e0*/  HADD2.F32 R15, -RZ, R14.H0_H0 ;  /* 0x2000000eff0f7230 */ /* 0x020fe20000004100 */
[----:B------:R-:W-:Y:S01]  /*80f0*/  BSSY B0, `(.L_x_60) ;  /* 0x0000009000007945 */ /* 0x000fe20003800000 */
[----:B------:R-:W-:-:S03]  /*8100*/  PRMT R21, R14, 0x7610, R21 ;  /* 0x000076100e157816 */ /* 0x000fc60000000015 */
[----:B------:R-:W-:-:S04]  /*8110*/  FMUL R15, R15, UR8 ;  /* 0x000000080f0f7c20 */ /* 0x000fc80008400000 */
[----:B--2---:R-:W-:-:S05]  /*8120*/  FFMA R15, R22, UR13, R15 ;  /* 0x0000000d160f7c23 */ /* 0x004fca000800000f */
[----:B------:R-:W-:-:S05]  /*8130*/  F2FP.F16.F32.PACK_AB R15, RZ, R15 ;  /* 0x0000000fff0f723e */ /* 0x000fca00000000ff */
[----:B------:R2:W-:Y:S01]  /*8140*/  @P0 STG.E.U16 desc[UR24][R6.64+0x40], R15 ;  /* 0x0000400f06000986 */ /* 0x0005e2000c101518 */
[----:B------:R-:W-:-:S13]  /*8150*/  ISETP.GT.AND P0, PT, R0, 0x8, P1 ;  /* 0x000000080000780c */ /* 0x000fda0000f04270 */
[----:B--2---:R-:W-:Y:S05]  /*8160*/  @!P0 BRA `(.L_x_61) ;  /* 0x0000000000048947 */ /* 0x004fea0003800000 */
[----:B------:R2:W5:Y:S02]  /*8170*/  LDG.E.LTC128B.U16 R21, desc[UR24][R8.64+0x42] ;  /* 0x0000421808157981 */ /* 0x000564000c1e1520 */
.L_x_61:
[----:B------:R-:W-:Y:S05]  /*8180*/  BSYNC B0 ;  /* 0x0000000000007941 */ /* 0x000fea0003800000 */
.L_x_60:
[----:B------:R-:W3:Y:S01]  /*8190*/  LDL.LU R15, [R1+0x4c] ;  /* 0x00004c00010f7983 */ /* 0x000ee20000300800 */
[----:B-----5:R-:W-:Y:S01]  /*81a0*/  HADD2.F32 R14, -RZ, R21.H0_H0 ;  /* 0x20000015ff0e7230 */ /* 0x020fe20000004100 */
[----:B------:R-:W-:Y:S01]  /*81b0*/  ISETP.GT.AND P2, PT, R3, 0x28, PT ;  /* 0x000000280300780c */ /* 0x000fe20003f44270 */
[----:B------:R-:W-:Y:S01]  /*81c0*/  IMAD.WIDE.U32 R224, R219, R216, UR26 ;  /* 0x0000001adbe07e25 */ /* 0x000fe2000f8e00d8 */
[----:B------:R-:W-:Y:S01]  /*81d0*/  LOP3.LUT R2, R2, 0xffdfffff, RZ, 0xc0, !PT ;  /* 0xffdfffff02027812 */ /* 0x000fe200078ec0ff */
[----:B------:R-:W-:Y:S02]  /*81e0*/  BSSY B0, `(.L_x_62) ;  /* 0x0000011000007945 */ /* 0x000fe40003800000 */
[----:B------:R-:W-:Y:S01]  /*81f0*/  FMUL R14, R14, UR8 ;  /* 0x000000080e0e7c20 */ /* 0x000fe20008400000 */
[----:B------:R-:W-:-:S07]  /*8200*/  IMAD.IADD R237, R227, 0x1, R225 ;  /* 0x00000001e3ed7824 */ /* 0x000fce00078e02e1 */
[----:B------:R-:W-:Y:S01]  /*8210*/  @P2 LOP3.LUT R2, R2, 0x200000, RZ, 0xfc, !PT ;  /* 0x0020000002022812 */ /* 0x000fe200078efcff */
[----:B---3--:R-:W-:-:S05]  /*8220*/  FFMA R14, R15, UR13, R14 ;  /* 0x0000000d0f0e7c23 */ /* 0x008fca000800000e */
[----:B------:R-:W-:-:S05]  /*8230*/  F2FP.F16.F32.PACK_AB R14, RZ, R14 ;  /* 0x0000000eff0e723e */ /* 0x000fca00000000ff */
[----:B------:R3:W-:Y:S02]  /*8240*/  @P0 STG.E.U16 desc[UR24][R6.64+0x42], R14 ;  /* 0x0000420e06000986 */ /* 0x0007e4000c101518 */
[----:B---3--:R-:W-:-:S04]  /*8250*/  IADD3 R14, P0, R224, UR10, RZ ;  /* 0x0000000ae00e7c10 */ /* 0x008fc8000ff1e0ff */
[----:B------:R-:W-:-:S03]  /*8260*/  IADD3.X R15, R237, UR5, RZ, P0, !PT ;  /* 0x00000005ed0f7c10 */ /* 0x000fc600087fe4ff */
[----:B------:R-:W-:-:S04]  /*8270*/  IMAD.WIDE.U32 R14, R20, UR7, R14 ;  /* 0x00000007140e7c25 */ /* 0x000fc8000f8e000e */
[----:B------:R-:W-:Y:S01]  /*8280*/  VIADD R15, R15, UR12 ;  /* 0x0000000c0f0f7c36 */ /* 0x000fe20008000000 */
[----:B------:R-:W-:Y:S02]  /*8290*/  IADD3 R238, P0, P1, R14, UR17, R12 ;  /* 0x000000110eee7c10 */ /* 0x000fe4000f91e00c */
[----:B------:R-:W-:Y:S02]  /*82a0*/  PRMT R14, R21, 0x7610, R14 ;  /* 0x00007610150e7816 */ /* 0x000fe4000000000e */
[----:B------:R-:W-:Y:S02]  /*82b0*/  IADD3.X R244, R15, UR20, R13, P0, P1 ;  /* 0x000000140ff47c10 */ /* 0x000fe400087e240d */
[----:B------:R-:W-:-:S13]  /*82c0*/  ISETP.GT.AND P0, PT, R0, RZ, P2 ;  /* 0x000000ff0000720c */ /* 0x000fda0001704270 */
[----:B------:R-:W-:Y:S05]  /*82d0*/  @!P0 BRA `(.L_x_63) ;  /* 0x0000000000048947 */ /* 0x000fea0003800000 */
[----:B------:R3:W5:Y:S02]  /*82e0*/  LDG.E.LTC128B.U16 R14, desc[UR24][R10.64+0x50] ;  /* 0x000050180a0e7981 */ /* 0x000764000c1e1520 */
.L_x_63:
[----:B------:R-:W-:Y:S05]  /*82f0*/  BSYNC B0 ;  /* 0x0000000000007941 */ /* 0x000fea0003800000 */
.L_x_62:
        /* <DEDUP_REMOVED lines=13> */
.L_x_65:
[----:B------:R-:W-:Y:S05]  /*83d0*/  BSYNC B0 ;  /* 0x0000000000007941 */ /* 0x000fea0003800000 */
.L_x_64:
        /* <DEDUP_REMOVED lines=10> */
.L_x_67:
[----:B------:R-:W-:Y:S05]  /*8480*/  BSYNC B0 ;  /* 0x0000000000007941 */ /* 0x000fea0003800000 */
.L_x_66:
        /* <DEDUP_REMOVED lines=10> */
.L_x_69:
[----:B------:R-:W-:Y:S05]  /*8530*/  BSYNC B0 ;  /* 0x0000000000007941 */ /* 0x000fea0003800000 */
.L_x_68:
[----:B------:R-:W3:Y:S01]  /*8540*/  LDL.LU R22, [R1+0x5c] ;  /* 0x00005c0001167983 */ /* 0x000ee20000300800 */
[----:B-----5:R-:W-:Y:S01]  /*8550*/  HADD2.F32 R15, -RZ, R14.H0_H0 ;  /* 0x2000000eff0f7230 */ /* 0x020fe20000004100 */
[----:B------:R-:W-:Y:S01]  /*8560*/  ISETP.GT.AND P3, PT, R3, 0x30, PT ;  /* 0x000000300300780c */ /* 0x000fe20003f64270 */
[----:B------:R-:W-:Y:S01]  /*8570*/  BSSY B0, `(.L_x_70) ;  /* 0x000000b000007945 */ /* 0x000fe20003800000 */
[----:B------:R-:W-:Y:S02]  /*8580*/  LOP3.LUT R2, R2, 0xfff7ffff, RZ, 0xc0, !PT ;  /* 0xfff7ffff02027812 */ /* 0x000fe400078ec0ff */
[----:B------:R-:W-:Y:S01]  /*8590*/  FMUL R15, R15, UR8 ;  /* 0x000000080f0f7c20 */ /* 0x000fe20008400000 */
[----:B------:R-:W-:-:S08]  /*85a0*/  PRMT R21, R14, 0x7610, R21 ;  /* 0x000076100e157816 */ /* 0x000fd00000000015 */
[----:B------:R-:W-:Y:S01]  /*85b0*/  @P3 LOP3.LUT R2, R2, 0x80000, RZ, 0xfc, !PT ;  /* 0x0008000002023812 */ /* 0x000fe200078efcff */
[----:B---3--:R-:W-:-:S05]  /*85c0*/  FFMA R15, R22, UR13, R15 ;  /* 0x0000000d160f7c23 */ /* 0x008fca000800000f */
[----:B------:R-:W-:-:S05]  /*85d0*/  F2FP.F16.F32.PACK_AB R15, RZ, R15 ;  /* 0x0000000fff0f723e */ /* 0x000fca00000000ff */
[----:B------:R3:W-:Y:S01]  /*85e0*/  @P0 STG.E.U16 desc[UR24][R6.64+0x52], R15 ;  /* 0x0000520f06000986 */ /* 0x0007e2000c101518 */
[----:B------:R-:W-:-:S13]  /*85f0*/  ISETP.GT.AND P0, PT, R0, RZ, P3 ;  /* 0x000000ff0000720c */ /* 0x000fda0001f04270 */
[----:B---3--:R-:W-:Y:S05]  /*8600*/  @!P0 BRA `(.L_x_71) ;  /* 0x0000000000048947 */ /* 0x008fea0003800000 */
[----:B------:R3:W5:Y:S02]  /*8610*/  LDG.E.LTC128B.U16 R21, desc[UR24][R10.64+0x60] ;  /* 0x000060180a157981 */ /* 0x000764000c1e1520 */
.L_x_71:
[----:B------:R-:W-:Y:S05]  /*8620*/  BSYNC B0 ;  /* 0x0000000000007941 */ /* 0x000fea0003800000 */
.L_x_70:
[----:B------:R-:W2:Y:S01]  /*8630*/  LDL.LU R15, [R1+0x60] ;  /* 0x00006000010f7983 */ /* 0x000ea20000300800 */
[----:B-----5:R-:W-:Y:S01]  /*8640*/  HADD2.F32 R14, -RZ, R21.H0_H0 ;  /* 0x20000015ff0e7230 */ /* 0x020fe20000004100 */
[----:B------:R-:W-:Y:S01]  /*8650*/  ISETP.GT.AND P2, PT, R3, 0x31, PT ;  /* 0x000000310300780c */ /* 0x000fe20003f44270 */
[----:B------:R-:W-:Y:S01]  /*8660*/  IMAD.WIDE.U32 R22, R221, R216, UR26 ;  /* 0x0000001add167e25 */ /* 0x000fe2000f8e00d8 */
[----:B------:R-:W-:Y:S01]  /*8670*/  LOP3.LUT R2, R2, 0xfffbffff, RZ, 0xc0, !PT ;  /* 0xfffbffff02027812 */ /* 0x000fe200078ec0ff */
[----:B------:R-:W-:Y:S02]  /*8680*/  BSSY B0, `(.L_x_72) ;  /* 0x0000011000007945 */ /* 0x000fe40003800000 */
[----:B------:R-:W-:Y:S01]  /*8690*/  FMUL R14, R14, UR8 ;  /* 0x000000080e0e7c20 */ /* 0x000fe20008400000 */
[----:B------:R-:W-:Y:S01]  /*86a0*/  IMAD.IADD R235, R223, 0x1, R23 ;  /* 0x00000001dfeb7824 */ /* 0x000fe200078e0217 */
[----:B------:R-:W-:-:S06]  /*86b0*/  PRMT R218, R21, 0x7610, R218 ;  /* 0x0000761015da7816 */ /* 0x000fcc00000000da */
[----:B------:R-:W-:Y:S01]  /*86c0*/  @P2 LOP3.LUT R2, R2, 0x40000, RZ, 0xfc, !PT ;  /* 0x0004000002022812 */ /* 0x000fe200078efcff */
[----:B--2---:R-:W-:-:S05]  /*86d0*/  FFMA R14, R15, UR13, R14 ;  /* 0x0000000d0f0e7c23 */ /* 0x004fca000800000e */
[----:B------:R-:W-:-:S05]  /*86e0*/  F2FP.F16.F32.PACK_AB R14, RZ, R14 ;  /* 0x0000000eff0e723e */ /* 0x000fca00000000ff */
[----:B------:R2:W-:Y:S02]  /*86f0*/  @P0 STG.E.U16 desc[UR24][R4.64+0x60], R14 ;  /* 0x0000600e04000986 */ /* 0x0005e4000c101518 */
[----:B--2---:R-:W-:-:S04]  /*8700*/  IADD3 R14, P0, R22, UR10, RZ ;  /* 0x0000000a160e7c10 */ /* 0x004fc8000ff1e0ff */
[----:B------:R-:W-:-:S03]  /*8710*/  IADD3.X R15, R235, UR5, RZ, P0, !PT ;  /* 0x00000005eb0f7c10 */ /* 0x000fc600087fe4ff */
[----:B------:R-:W-:-:S04]  /*8720*/  IMAD.WIDE.U32 R14, R20, UR7, R14 ;  /* 0x00000007140e7c25 */ /* 0x000fc8000f8e000e */
[----:B------:R-:W-:Y:S01]  /*8730*/  VIADD R15, R15, UR12 ;  /* 0x0000000c0f0f7c36 */ /* 0x000fe20008000000 */
[----:B------:R-:W-:-:S04]  /*8740*/  IADD3 R236, P0, P1, R14, UR17, R12 ;  /* 0x000000110eec7c10 */ /* 0x000fc8000f91e00c */
[----:B------:R-:W-:Y:S02]  /*8750*/  IADD3.X R243, R15, UR20, R13, P0, P1 ;  /* 0x000000140ff37c10 */ /* 0x000fe400087e240d */
[----:B------:R-:W-:-:S13]  /*8760*/  ISETP.GT.AND P0, PT, R0, RZ, P2 ;  /* 0x000000ff0000720c */ /* 0x000fda0001704270 */
[----:B------:R-:W-:Y:S05]  /*8770*/  @!P0 BRA `(.L_x_73) ;  /* 0x0000000000048947 */ /* 0x000fea0003800000 */
[----:B------:R2:W5:Y:S02]  /*8780*/  LDG.E.LTC128B.U16 R218, desc[UR24][R10.64+0x62] ;  /* 0x000062180ada7981 */ /* 0x000564000c1e1520 */
.L_x_73:
[----:B------:R-:W-:Y:S05]  /*8790*/  BSYNC B0 ;  /* 0x0000000000007941 */ /* 0x000fea0003800000 */
.L_x_72:
[----:B------:R-:W3:Y:S01]  /*87a0*/  LDL.LU R15, [R1+0x64] ;  /* 0x00006400010f7983 */ /* 0x000ee20000300800 */
[----:B-----5:R-:W-:Y:S01]  /*87b0*/  HADD2.F32 R14, -RZ, R218.H0_H0 ;  /* 0x200000daff0e7230 */ /* 0x020fe20000004100 */
[----:B------:R-:W-:Y:S04]  /*87c0*/  BSSY B0, `(.L_x_74) ;  /* 0x0000011000007945 */ /* 0x000fe80003800000 */
[----:B------:R-:W-:-:S04]  /*87d0*/  FMUL R14, R14, UR8 ;  /* 0x000000080e0e7c20 */ /* 0x000fc80008400000 */
[----:B---3--:R-:W-:-:S05]  /*87e0*/  FFMA R14, R15, UR13, R14 ;  /* 0x0000000d0f0e7c23 */ /* 0x008fca000800000e */
[----:B------:R-:W-:-:S05]  /*87f0*/  F2FP.F16.F32.PACK_AB R14, RZ, R14 ;  /* 0x0000000eff0e723e */ /* 0x000fca00000000ff */
[----:B------:R3:W-:Y:S02]  /*8800*/  @P0 STG.E.U16 desc[UR24][R4.64+0x62], R14 ;  /* 0x0000620e04000986 */ /* 0x0007e4000c101518 */
[----:B---3--:R-:W-:-:S04]  /*8810*/  IMAD.WIDE.U32 R14, R220, R216, UR26 ;  /* 0x0000001adc0e7e25 */ /* 0x008fc8000f8e00d8 */
[----:B------:R-:W-:Y:S01]  /*8820*/  IMAD.IADD R226, R222, 0x1, R15 ;  /* 0x00000001dee27824 */ /* 0x000fe200078e020f */
[----:B------:R-:W-:-:S04]  /*8830*/  IADD3 R216, P0, R14, UR10, RZ ;  /* 0x0000000a0ed87c10 */ /* 0x000fc8000ff1e0ff */
[----:B------:R-:W-:-:S03]  /*8840*/  IADD3.X R217, R226, UR5, RZ, P0, !PT ;  /* 0x00000005e2d97c10 */ /* 0x000fc600087fe4ff */
[----:B------:R-:W-:-:S04]  /*8850*/  IMAD.WIDE.U32 R20, R20, UR7, R216 ;  /* 0x0000000714147c25 */ /* 0x000fc8000f8e00d8 */
[----:B------:R-:W-:Y:S01]  /*8860*/  VIADD R21, R21, UR12 ;  /* 0x0000000c15157c36 */ /* 0x000fe20008000000 */
[----:B------:R-:W-:Y:S02]  /*8870*/  IADD3 R234, P0, P1, R20, UR17, R12 ;  /* 0x0000001114ea7c10 */ /* 0x000fe4000f91e00c */
[----:B------:R-:W-:Y:S02]  /*8880*/  PRMT R20, R218, 0x7610, R20 ;  /* 0x00007610da147816 */ /* 0x000fe40000000014 */
[----:B------:R-:W-:Y:S02]  /*8890*/  IADD3.X R242, R21, UR20, R13, P0, P1 ;  /* 0x0000001415f27c10 */ /* 0x000fe400087e240d */
[----:B------:R-:W-:-:S13]  /*88a0*/  ISETP.GT.AND P0, PT, R0, 0x8, P3 ;  /* 0x000000080000780c */ /* 0x000fda0001f04270 */
[----:B------:R-:W-:Y:S05]  /*88b0*/  @!P0 BRA `(.L_x_75) ;  /* 0x0000000000048947 */ /* 0x000fea0003800000 */
[----:B------:R3:W5:Y:S02]  /*88c0*/  LDG.E.LTC128B.U16 R20, desc[UR24][R8.64+0x60] ;  /* 0x0000601808147981 */ /* 0x000764000c1e1520 */
.L_x_75:
[----:B------:R-:W-:Y:S05]  /*88d0*/  BSYNC B0 ;  /* 0x0000000000007941 */ /* 0x000fea0003800000 */
.L_x_74:
        /* <DEDUP_REMOVED lines=10> */
.L_x_77:
[----:B------:R-:W-:Y:S05]  /*8980*/  BSYNC B0 ;  /* 0x0000000000007941 */ /* 0x000fea0003800000 */
.L_x_76:
[----:B------:R-:W3:Y:S01]  /*8990*/  LDL.LU R13, [R1+0x6c] ;  /* 0x00006c00010d7983 */ /* 0x000ee20000300800 */
[----:B-----5:R-:W-:Y:S01]  /*89a0*/  HADD2.F32 R12, -RZ, R20.H0_H0 ;  /* 0x20000014ff0c7230 */ /* 0x020fe20000004100 */
[----:B------:R-:W-:Y:S01]  /*89b0*/  USHF.L.U32 UR16, UR14, 0x1, URZ ;  /* 0x000000010e107899 */ /* 0x000fe2000800063f */
[----:B------:R-:W-:Y:S01]  /*89c0*/  ISETP.GT.AND P3, PT, R3, 0x38, PT ;  /* 0x000000380300780c */ /* 0x000fe20003f64270 */
[----:B------:R-:W-:Y:S01]  /*89d0*/  USHF.L.U64.HI UR22, UR14, 0x1, UR21 ;  /* 0x000000010e167899 */ /* 0x000fe20008010215 */
[----:B------:R-:W-:Y:S01]  /*89e0*/  LOP3.LUT R2, R2, 0xfffdffff, RZ, 0xc0, !PT ;  /* 0xfffdffff02027812 */ /* 0x000fe200078ec0ff */
[----:B------:R-:W-:Y:S01]  /*89f0*/  FMUL R12, R12, UR8 ;  /* 0x000000080c0c7c20 */ /* 0x000fe20008400000 */
[----:B------:R-:W-:Y:S09]  /*8a00*/  BSSY B0, `(.L_x_78) ;  /* 0x000000c000007945 */ /* 0x000ff20003800000 */
[----:B------:R-:W-:Y:S01]  /*8a10*/  @P3 LOP3.LUT R2, R2, 0x20000, RZ, 0xfc, !PT ;  /* 0x0002000002023812 */ /* 0x000fe200078efcff */
[----:B---3--:R-:W-:Y:S01]  /*8a20*/  FFMA R12, R13, UR13, R12 ;  /* 0x0000000d0d0c7c23 */ /* 0x008fe2000800000c */
[----:B------:R-:W-:-:S04]  /*8a30*/  IMAD.U32 R13, RZ, RZ, UR6 ;  /* 0x00000006ff0d7e24 */ /* 0x000fc8000f8e00ff */
[----:B------:R-:W-:-:S05]  /*8a40*/  F2FP.F16.F32.PACK_AB R12, RZ, R12 ;  /* 0x0000000cff0c723e */ /* 0x000fca00000000ff */
[----:B------:R3:W-:Y:S02]  /*8a50*/  @P0 STG.E.U16 desc[UR24][R6.64+0x62], R12 ;  /* 0x0000620c06000986 */ /* 0x0007e4000c101518 */
[----:B---3--:R-:W-:-:S05]  /*8a60*/  IMAD.U32 R12, RZ, RZ, UR23 ;  /* 0x00000017ff0c7e24 */ /* 0x008fca000f8e00ff */
[----:B------:R-:W-:-:S04]  /*8a70*/  IADD3 R12, P0, P1, R12, UR16, R4 ;  /* 0x000000100c0c7c10 */ /* 0x000fc8000f91e004 */
[----:B------:R-:W-:Y:S02]  /*8a80*/  IADD3.X R13, R13, UR22, R5, P0, P1 ;  /* 0x000000160d0d7c10 */ /* 0x000fe400087e2405 */
[----:B------:R-:W-:-:S13]  /*8a90*/  ISETP.GT.AND P0, PT, R0, RZ, P3 ;  /* 0x000000ff0000720c */ /* 0x000fda0001f04270 */
[----:B------:R-:W-:Y:S05]  /*8aa0*/  @!P0 BRA `(.L_x_79) ;  /* 0x0000000000048947 */ /* 0x000fea0003800000 */
[----:B------:R3:W5:Y:S02]  /*8ab0*/  LDG.E.LTC128B.U16 R20, desc[UR24][R10.64+0x70] ;  /* 0x000070180a147981 */ /* 0x000764000c1e1520 */
.L_x_79:
[----:B------:R-:W-:Y:S05]  /*8ac0*/  BSYNC B0 ;  /* 0x0000000000007941 */ /* 0x000fea0003800000 */
.L_x_78:
[----:B------:R-:W2:Y:S01]  /*8ad0*/  LDL.LU R216, [R1+0x70] ;  /* 0x0000700001d87983 */ /* 0x000ea20000300800 */
[----:B-----5:R-:W-:Y:S01]  /*8ae0*/  HADD2.F32 R21, -RZ, R20.H0_H0 ;  /* 0x20000014ff157230 */ /* 0x020fe20000004100 */
[----:B------:R-:W-:Y:S01]  /*8af0*/  ISETP.GT.AND P2, PT, R3, 0x39, PT ;  /* 0x000000390300780c */ /* 0x000fe20003f44270 */
[----:B------:R-:W-:Y:S01]  /*8b00*/  BSSY B0, `(.L_x_80) ;  /* 0x000000b000007945 */ /* 0x000fe20003800000 */
[----:B------:R-:W-:Y:S02]  /*8b10*/  LOP3.LUT R2, R2, 0xfffeffff, RZ, 0xc0, !PT ;  /* 0xfffeffff02027812 */ /* 0x000fe400078ec0ff */
[----:B------:R-:W-:Y:S01]  /*8b20*/  FMUL R21, R21, UR8 ;  /* 0x0000000815157c20 */ /* 0x000fe20008400000 */
[----:B------:R-:W-:-:S08]  /*8b30*/  PRMT R217, R20, 0x7610, R217 ;  /* 0x0000761014d97816 */ /* 0x000fd000000000d9 */
[----:B------:R-:W-:Y:S01]  /*8b40*/  @P2 LOP3.LUT R2, R2, 0x10000, RZ, 0xfc, !PT ;  /* 0x0001000002022812 */ /* 0x000fe200078efcff */
[----:B--2---:R-:W-:-:S05]  /*8b50*/  FFMA R21, R216, UR13, R21 ;  /* 0x0000000dd8157c23 */ /* 0x004fca0008000015 */
[----:B------:R-:W-:-:S05]  /*8b60*/  F2FP.F16.F32.PACK_AB R21, RZ, R21 ;  /* 0x00000015ff15723e */ /* 0x000fca00000000ff */
[----:B------:R2:W-:Y:S01]  /*8b70*/  @P0 STG.E.U16 desc[UR24][R4.64+0x70], R21 ;  /* 0x0000701504000986 */ /* 0x0005e2000c101518 */
[----:B------:R-:W-:-:S13]  /*8b80*/  ISETP.GT.AND P0, PT, R0, RZ, P2 ;  /* 0x000000ff0000720c */ /* 0x000fda0001704270 */
[----:B--2---:R-:W-:Y:S05]  /*8b90*/  @!P0 BRA `(.L_x_81) ;  /* 0x0000000000048947 */ /* 0x004fea0003800000 */
[----:B------:R2:W5:Y:S02]  /*8ba0*/  LDG.E.LTC128B.U16 R217, desc[UR24][R10.64+0x72] ;  /* 0x000072180ad97981 */ /* 0x000564000c1e1520 */
.L_x_81:
[----:B------:R-:W-:Y:S05]  /*8bb0*/  BSYNC B0 ;  /* 0x0000000000007941 */ /* 0x000fea0003800000 */
.L_x_80:
        /* <DEDUP_REMOVED lines=10> */
.L_x_83:
[----:B------:R-:W-:Y:S05]  /*8c60*/  BSYNC B0 ;  /* 0x0000000000007941 */ /* 0x000fea0003800000 */
.L_x_82:
[----:B------:R-:W2:Y:S01]  /*8c70*/  LDL.LU R21, [R1+0x78] ;  /* 0x0000780001157983 */ /* 0x000ea20000300800 */
[----:B-----5:R-:W-:Y:S01]  /*8c80*/  HADD2.F32 R20, -RZ, R217.H0_H0 ;  /* 0x200000d9ff147230 */ /* 0x020fe20000004100 */
[----:B------:R-:W-:Y:S01]  /*8c90*/  USHF.L.U32 UR9, UR18, 0x8, URZ ;  /* 0x0000000812097899 */ /* 0x000fe2000800063f */
[----:B------:R-:W-:Y:S01]  /*8ca0*/  BSSY B0, `(.L_x_84) ;  /* 0x000000d000007945 */ /* 0x000fe20003800000 */
[----:B------:R-:W-:Y:S02]  /*8cb0*/  USHF.L.U64.HI UR15, UR18, 0x8, UR19 ;  /* 0x00000008120f7899 */ /* 0x000fe40008010213 */
[----:B------:R-:W-:Y:S02]  /*8cc0*/  FMUL R20, R20, UR8 ;  /* 0x0000000814147c20 */ /* 0x000fe40008400000 */
[----:B------:R-:W-:Y:S02]  /*8cd0*/  IMAD.U32 R216, RZ, RZ, UR9 ;  /* 0x00000009ffd87e24 */ /* 0x000fe4000f8e00ff */
[----:B--2---:R-:W-:Y:S01]  /*8ce0*/  FFMA R20, R21, UR13, R20 ;  /* 0x0000000d15147c23 */ /* 0x004fe20008000014 */
[----:B------:R-:W-:-:S04]  /*8cf0*/  IMAD.U32 R21, RZ, RZ, UR15 ;  /* 0x0000000fff157e24 */ /* 0x000fc8000f8e00ff */
[----:B------:R-:W-:-:S05]  /*8d00*/  F2FP.F16.F32.PACK_AB R20, RZ, R20 ;  /* 0x00000014ff14723e */ /* 0x000fca00000000ff */
[----:B------:R2:W-:Y:S02]  /*8d10*/  @P0 STG.E.U16 desc[UR24][R6.64+0x70], R20 ;  /* 0x0000701406000986 */ /* 0x0005e4000c101518 */
[----:B--2---:R-:W-:-:S04]  /*8d20*/  IADD3 R20, P0, P1, R4, UR23, R216 ;  /* 0x0000001704147c10 */ /* 0x004fc8000f91e0d8 */
[----:B------:R-:W-:Y:S02]  /*8d30*/  IADD3.X R21, R5, UR6, R21, P0, P1 ;  /* 0x0000000605157c10 */ /* 0x000fe400087e2415 */
[----:B------:R-:W-:-:S13]  /*8d40*/  ISETP.GT.AND P0, PT, R0, 0x8, P2 ;  /* 0x000000080000780c */ /* 0x000fda0001704270 */
[----:B------:R-:W-:Y:S05]  /*8d50*/  @!P0 BRA `(.L_x_85) ;  /* 0x0000000000048947 */ /* 0x000fea0003800000 */
[----:B------:R2:W5:Y:S02]  /*8d60*/  LDG.E.LTC128B.U16 R217, desc[UR24][R8.64+0x72] ;  /* 0x0000721808d97981 */ /* 0x000564000c1e1520 */
.L_x_85:
[----:B------:R-:W-:Y:S05]  /*8d70*/  BSYNC B0 ;  /* 0x0000000000007941 */ /* 0x000fea0003800000 */
.L_x_84:
        /* <DEDUP_REMOVED lines=13> */
.L_x_87:
[----:B------:R-:W-:Y:S05]  /*8e50*/  BSYNC B0 ;  /* 0x0000000000007941 */ /* 0x000fea0003800000 */
.L_x_86:
        /* <DEDUP_REMOVED lines=13> */
.L_x_89:
[----:B------:R-:W-:Y:S05]  /*8f30*/  BSYNC B0 ;  /* 0x0000000000007941 */ /* 0x000fea0003800000 */
.L_x_88:
        /* <DEDUP_REMOVED lines=10> */
.L_x_91:
[----:B------:R-:W-:Y:S05]  /*8fe0*/  BSYNC B0 ;  /* 0x0000000000007941 */ /* 0x000fea0003800000 */
.L_x_90:
        /* <DEDUP_REMOVED lines=10> */
.L_x_93:
[----:B------:R-:W-:Y:S05]  /*9090*/  BSYNC B0 ;  /* 0x0000000000007941 */ /* 0x000fea0003800000 */
.L_x_92:
        /* <DEDUP_REMOVED lines=13> */
.L_x_95:
[----:B------:R-:W-:Y:S05]  /*9170*/  BSYNC B0 ;  /* 0x0000000000007941 */ /* 0x000fea0003800000 */
.L_x_94:
        /* <DEDUP_REMOVED lines=13> */
.L_x_97:
[----:B------:R-:W-:Y:S05]  /*9250*/  BSYNC B0 ;  /* 0x0000000000007941 */ /* 0x000fea0003800000 */
.L_x_96:
        /* <DEDUP_REMOVED lines=10> */
.L_x_99:
[----:B------:R-:W-:Y:S05]  /*9300*/  BSYNC B0 ;  /* 0x0000000000007941 */ /* 0x000fea0003800000 */
.L_x_98:
        /* <DEDUP_REMOVED lines=10> */
.L_x_101:
[----:B------:R-:W-:Y:S05]  /*93b0*/  BSYNC B0 ;  /* 0x0000000000007941 */ /* 0x000fea0003800000 */
.L_x_100:
        /* <DEDUP_REMOVED lines=13> */
.L_x_103:
[----:B------:R-:W-:Y:S05]  /*9490*/  BSYNC B0 ;  /* 0x0000000000007941 */ /* 0x000fea0003800000 */
.L_x_102:
[----:B------:R-:W2:Y:S01]  /*94a0*/  LDL.LU R218, [R1+0xa0] ;  /* 0x0000a00001da7983 */ /* 0x000ea20000300800 */
[----:B-----5:R-:W-:Y:S01]  /*94b0*/  HADD2.F32 R15, -RZ, R217.H0_H0 ;  /* 0x200000d9ff0f7230 */ /* 0x020fe20000004100 */
[----:B------:R-:W-:Y:S01]  /*94c0*/  ISETP.GT.AND P1, PT, R3, 0x51, PT ;  /* 0x000000510300780c */ /* 0x000fe20003f24270 */
[----:B------:R-:W-:Y:S01]  /*94d0*/  BSSY B0, `(.L_x_104) ;  /* 0x000002e000007945 */ /* 0x000fe20003800000 */
[----:B------:R-:W-:Y:S02]  /*94e0*/  LOP3.LUT R2, R2, 0xfffffbff, RZ, 0xc0, !PT ;  /* 0xfffffbff02027812 */ /* 0x000fe400078ec0ff */
[----:B------:R-:W-:-:S09]  /*94f0*/  FMUL R15, R15, UR8 ;  /* 0x000000080f0f7c20 */ /* 0x000fd20008400000 */
[----:B------:R-:W-:Y:S01]  /*9500*/  @P1 LOP3.LUT R2, R2, 0x400, RZ, 0xfc, !PT ;  /* 0x0000040002021812 */ /* 0x000fe200078efcff */
[----:B--2---:R-:W-:Y:S01]  /*9510*/  FFMA R15, R218, UR13, R15 ;  /* 0x0000000dda0f7c23 */ /* 0x004fe2000800000f */
[----:B------:R-:W-:-:S04]  /*9520*/  IMAD.WIDE.U32 R218, R219, UR28, R16 ;  /* 0x0000001cdbda7c25 */ /* 0x000fc8000f8e0010 */
[----:B------:R-:W-:-:S05]  /*9530*/  F2FP.F16.F32.PACK_AB R15, RZ, R15 ;  /* 0x0000000fff0f723e */ /* 0x000fca00000000ff */
[----:B------:R2:W-:Y:S01]  /*9540*/  @P0 STG.E.U16 desc[UR24][R4.64+0xa0], R15 ;  /* 0x0000a00f04000986 */ /* 0x0005e2000c101518 */
[----:B------:R-:W-:Y:S01]  /*9550*/  LEA R232, P0, R218, UR30, 0x1 ;  /* 0x0000001edae87c11 */ /* 0x000fe2000f8008ff */
[----:B--2---:R-:W-:-:S05]  /*9560*/  IMAD.IADD R15, R219, 0x1, R227 ;  /* 0x00000001db0f7824 */ /* 0x004fca00078e02e3 */
[----:B------:R-:W-:Y:S01]  /*9570*/  LEA.HI.X R233, R218, UR31, R15, 0x1, P0 ;  /* 0x0000001fdae97c11 */ /* 0x000fe200080f0c0f */
[----:B------:R-:W-:-:S04]  /*9580*/  IMAD.WIDE.U32 R218, R221, UR28, R16 ;  /* 0x0000001cddda7c25 */ /* 0x000fc8000f8e0010 */
[----:B------:R-:W-:Y:S01]  /*9590*/  IMAD.IADD R223, R219, 0x1, R223 ;  /* 0x00000001dbdf7824 */ /* 0x000fe200078e02df */
[----:B------:R-:W-:-:S04]  /*95a0*/  LEA R230, P0, R218, UR30, 0x1 ;  /* 0x0000001edae67c11 */ /* 0x000fc8000f8008ff */
[----:B------:R-:W-:Y:S01]  /*95b0*/  LEA.HI.X R231, R218, UR31, R223, 0x1, P0 ;  /* 0x0000001fdae77c11 */ /* 0x000fe200080f0cdf */
[----:B------:R-:W-:-:S04]  /*95c0*/  IMAD.WIDE.U32 R218, R220, UR28, R16 ;  /* 0x0000001cdcda7c25 */ /* 0x000fc8000f8e0010 */
[----:B------:R-:W-:Y:S01]  /*95d0*/  IMAD.IADD R222, R219, 0x1, R222 ;  /* 0x00000001dbde7824 */ /* 0x000fe200078e02de */
[----:B------:R-:W-:-:S04]  /*95e0*/  LEA R228, P0, R218, UR30, 0x1 ;  /* 0x0000001edae47c11 */ /* 0x000fc8000f8008ff */
[----:B------:R-:W-:Y:S02]  /*95f0*/  LEA.HI.X R229, R218, UR31, R222, 0x1, P0 ;  /* 0x0000001fdae57c11 */ /* 0x000fe400080f0cde */
[----:B------:R-:W-:-:S04]  /*9600*/  LEA R218, P0, R241, UR30, 0x1 ;  /* 0x0000001ef1da7c11 */ /* 0x000fc8000f8008ff */
[----:B------:R-:W-:Y:S02]  /*9610*/  LEA.HI.X R219, R241, UR31, R247, 0x1, P0 ;  /* 0x0000001ff1db7c11 */ /* 0x000fe400080f0cf7 */
[----:B------:R-:W-:-:S04]  /*9620*/  LEA R220, P0, R240, UR30, 0x1 ;  /* 0x0000001ef0dc7c11 */ /* 0x000fc8000f8008ff */
[----:B------:R-:W-:Y:S02]  /*9630*/  LEA.HI.X R221, R240, UR31, R246, 0x1, P0 ;  /* 0x0000001ff0dd7c11 */ /* 0x000fe400080f0cf6 */
[----:B------:R-:W-:-:S04]  /*9640*/  LEA R222, P0, R239, UR30, 0x1 ;  /* 0x0000001eefde7c11 */ /* 0x000fc8000f8008ff */
[----:B------:R-:W-:Y:S02]  /*9650*/  LEA.HI.X R223, R239, UR31, R245, 0x1, P0 ;  /* 0x0000001fefdf7c11 */ /* 0x000fe400080f0cf5 */
[----:B------:R-:W-:-:S05]  /*9660*/  IADD3 R224, P0, R18, R224, RZ ;  /* 0x000000e012e07210 */ /* 0x000fca0007f1e0ff */
[----:B------:R-:W-:Y:S01]  /*9670*/  IMAD.X R19, R237, 0x1, R17, P0 ;  /* 0x00000001ed137824 */ /* 0x000fe200000e0611 */
[----:B------:R-:W-:-:S05]  /*9680*/  IADD3 R22, P0, R18, R22, RZ ;  /* 0x0000001612167210 */ /* 0x000fca0007f1e0ff */
[----:B------:R-:W-:Y:S01]  /*9690*/  IMAD.X R23, R235, 0x1, R17, P0 ;  /* 0x00000001eb177824 */ /* 0x000fe200000e0611 */
[----:B------:R-:W-:-:S04]  /*96a0*/  IADD3 R15, P0, R18, R14, RZ ;  /* 0x0000000e120f7210 */ /* 0x000fc80007f1e0ff */
[----:B------:R-:W-:Y:S02]  /*96b0*/  IADD3.X R16, R226, R17, RZ, P0, !PT ;  /* 0x00000011e2107210 */ /* 0x000fe400007fe4ff */
        /* <DEDUP_REMOVED lines=12> */
[----:B------:R-:W-:-:S13]  /*9780*/  ISETP.GT.AND P0, PT, R0, RZ, P1 ;  /* 0x000000ff0000720c */ /* 0x000fda0000f04270 */
[----:B------:R-:W-:Y:S05]  /*9790*/  @!P0 BRA `(.L_x_105) ;  /* 0x0000000000048947 */ /* 0x000fea0003800000 */
[----:B------:R2:W5:Y:S02]  /*97a0*/  LDG.E.LTC128B.U16 R217, desc[UR24][R10.64+0xa2] ;  /* 0x0000a2180ad97981 */ /* 0x000564000c1e1520 */
.L_x_105:
[----:B------:R-:W-:Y:S05]  /*97b0*/  BSYNC B0 ;  /* 0x0000000000007941 */ /* 0x000fea0003800000 */
.L_x_104:
        /* <DEDUP_REMOVED lines=10> */
.L_x_107:
[----:B------:R-:W-:Y:S05]  /*9860*/  BSYNC B0 ;  /* 0x0000000000007941 */ /* 0x000fea0003800000 */
.L_x_106:
        /* <DEDUP_REMOVED lines=10> */
.L_x_109:
[----:B------:R-:W-:Y:S05]  /*9910*/  BSYNC B0 ;  /* 0x0000000000007941 */ /* 0x000fea0003800000 */
.L_x_108:
        /* <DEDUP_REMOVED lines=13> */
.L_x_111:
[----:B------:R-:W-:Y:S05]  /*99f0*/  BSYNC B0 ;  /* 0x0000000000007941 */ /* 0x000fea0003800000 */
.L_x_110:
        /* <DEDUP_REMOVED lines=13> */
.L_x_113:
[----:B------:R-:W-:Y:S05]  /*9ad0*/  BSYNC B0 ;  /* 0x0000000000007941 */ /* 0x000fea0003800000 */
.L_x_112:
        /* <DEDUP_REMOVED lines=10> */
.L_x_115:
[----:B------:R-:W-:Y:S05]  /*9b80*/  BSYNC B0 ;  /* 0x0000000000007941 */ /* 0x000fea0003800000 */
.L_x_114:
        /* <DEDUP_REMOVED lines=10> */
.L_x_117:
[----:B------:R-:W-:Y:S05]  /*9c30*/  BSYNC B0 ;  /* 0x0000000000007941 */ /* 0x000fea0003800000 */
.L_x_116:
        /* <DEDUP_REMOVED lines=13> */
.L_x_119:
[----:B------:R-:W-:Y:S05]  /*9d10*/  BSYNC B0 ;  /* 0x0000000000007941 */ /* 0x000fea0003800000 */
.L_x_118:
        /* <DEDUP_REMOVED lines=13> */
.L_x_121:
[----:B------:R-:W-:Y:S05]  /*9df0*/  BSYNC B0 ;  /* 0x0000000000007941 */ /* 0x000fea0003800000 */
.L_x_120:
        /* <DEDUP_REMOVED lines=10> */
.L_x_123:
[----:B------:R-:W-:Y:S05]  /*9ea0*/  BSYNC B0 ;  /* 0x0000000000007941 */ /* 0x000fea0003800000 */
.L_x_122:
        /* <DEDUP_REMOVED lines=10> */
.L_x_125:
[----:B------:R-:W-:Y:S05]  /*9f50*/  BSYNC B0 ;  /* 0x0000000000007941 */ /* 0x000fea0003800000 */
.L_x_124:
        /* <DEDUP_REMOVED lines=13> */
.L_x_127:
[----:B------:R-:W-:Y:S05]  /*a030*/  BSYNC B0 ;  /* 0x0000000000007941 */ /* 0x000fea0003800000 */
.L_x_126:
        /* <DEDUP_REMOVED lines=13> */
.L_x_129:
[----:B------:R-:W-:Y:S05]  /*a110*/  BSYNC B0 ;  /* 0x0000000000007941 */ /* 0x000fea0003800000 */
.L_x_128:
        /* <DEDUP_REMOVED lines=10> */
.L_x_131:
[----:B------:R-:W-:Y:S05]  /*a1c0*/  BSYNC B0 ;  /* 0x0000000000007941 */ /* 0x000fea0003800000 */
.L_x_130:
        /* <DEDUP_REMOVED lines=10> */
.L_x_133:
[----:B------:R-:W-:Y:S05]  /*a270*/  BSYNC B0 ;  /* 0x0000000000007941 */ /* 0x000fea0003800000 */
.L_x_132:
[----:B------:R-:W3:Y:S01]  /*a280*/  LDL.LU R235, [R1+0xdc] ;  /* 0x0000dc0001eb7983 */ /* 0x000ee20000300800 */
[----:B-----5:R-:W-:Y:S01]  /*a290*/  HADD2.F32 R234, -RZ, R217.H0_H0 ;  /* 0x200000d9ffea7230 */ /* 0x020fe20000004100 */
[----:B------:R-:W-:Y:S01]  /*a2a0*/  ISETP.GT.AND P3, PT, R3, 0x70, PT ;  /* 0x000000700300780c */ /* 0x000fe20003f64270 */
[----:B------:R-:W-:Y:S03]  /*a2b0*/  BSSY B0, `(.L_x_134) ;  /* 0x0000008000007945 */ /* 0x000fe60003800000 */
[----:B------:R-:W-:-:S04]  /*a2c0*/  FMUL R234, R234, UR8 ;  /* 0x00000008eaea7c20 */ /* 0x000fc80008400000 */
[----:B---3--:R-:W-:-:S05]  /*a2d0*/  FFMA R234, R235, UR13, R234 ;  /* 0x0000000debea7c23 */ /* 0x008fca00080000ea */
[----:B------:R-:W-:-:S05]  /*a2e0*/  F2FP.F16.F32.PACK_AB R234, RZ, R234 ;  /* 0x000000eaffea723e */ /* 0x000fca00000000ff */
[----:B------:R3:W-:Y:S01]  /*a2f0*/  @P0 STG.E.U16 desc[UR24][R6.64+0xd2], R234 ;  /* 0x0000d2ea06000986 */ /* 0x0007e2000c101518 */
[----:B------:R-:W-:-:S13]  /*a300*/  ISETP.GT.AND P0, PT, R0, RZ, P3 ;  /* 0x000000ff0000720c */ /* 0x000fda0001f04270 */
[----:B---3--:R-:W-:Y:S05]  /*a310*/  @!P0 BRA `(.L_x_135) ;  /* 0x0000000000048947 */ /* 0x008fea0003800000 */
[----:B------:R3:W5:Y:S02]  /*a320*/  LDG.E.LTC128B.U16 R217, desc[UR24][R10.64+0xe0] ;  /* 0x0000e0180ad97981 */ /* 0x000764000c1e1520 */
.L_x_135:
[----:B------:R-:W-:Y:S05]  /*a330*/  BSYNC B0 ;  /* 0x0000000000007941 */ /* 0x000fea0003800000 */
.L_x_134:
[----:B------:R-:W2:Y:S01]  /*a340*/  LDL.LU R235, [R1+0xe0] ;  /* 0x0000e00001eb7983 */ /* 0x000ea20000300800 */
[----:B-----5:R-:W-:Y:S01]  /*a350*/  HADD2.F32 R234, -RZ, R217.H0_H0 ;  /* 0x200000d9ffea7230 */ /* 0x020fe20000004100 */
[----:B------:R-:W-:Y:S01]  /*a360*/  ISETP.GT.AND P2, PT, R3, 0x71, PT ;  /* 0x000000710300780c */ /* 0x000fe20003f44270 */
[----:B------:R-:W-:Y:S03]  /*a370*/  BSSY B0, `(.L_x_136) ;  /* 0x0000008000007945 */ /* 0x000fe60003800000 */
[----:B------:R-:W-:-:S04]  /*a380*/  FMUL R234, R234, UR8 ;  /* 0x00000008eaea7c20 */ /* 0x000fc80008400000 */
[----:B--2---:R-:W-:-:S05]  /*a390*/  FFMA R234, R235, UR13, R234 ;  /* 0x0000000debea7c23 */ /* 0x004fca00080000ea */
[----:B------:R-:W-:-:S05]  /*a3a0*/  F2FP.F16.F32.PACK_AB R234, RZ, R234 ;  /* 0x000000eaffea723e */ /* 0x000fca00000000ff */
[----:B------:R2:W-:Y:S01]  /*a3b0*/  @P0 STG.E.U16 desc[UR24][R4.64+0xe0], R234 ;  /* 0x0000e0ea04000986 */ /* 0x0005e2000c101518 */
[----:B------:R-:W-:-:S13]  /*a3c0*/  ISETP.GT.AND P0, PT, R0, RZ, P2 ;  /* 0x000000ff0000720c */ /* 0x000fda0001704270 */
[----:B--2---:R-:W-:Y:S05]  /*a3d0*/  @!P0 BRA `(.L_x_137) ;  /* 0x0000000000048947 */ /* 0x004fea0003800000 */
[----:B------:R2:W5:Y:S02]  /*a3e0*/  LDG.E.LTC128B.U16 R217, desc[UR24][R10.64+0xe2] ;  /* 0x0000e2180ad97981 */ /* 0x000564000c1e1520 */
.L_x_137:
[----:B------:R-:W-:Y:S05]  /*a3f0*/  BSYNC B0 ;  /* 0x0000000000007941 */ /* 0x000fea0003800000 */
.L_x_136:
        /* <DEDUP_REMOVED lines=10> */
.L_x_139:
[----:B------:R-:W-:Y:S05]  /*a4a0*/  BSYNC B0 ;  /* 0x0000000000007941 */ /* 0x000fea0003800000 */
.L_x_138:
        /* <DEDUP_REMOVED lines=10> */
.L_x_141:
[----:B------:R-:W-:Y:S05]  /*a550*/  BSYNC B0 ;  /* 0x0000000000007941 */ /* 0x000fea0003800000 */
.L_x_140:
        /* <DEDUP_REMOVED lines=11> */
.L_x_143:
[----:B------:R-:W-:Y:S05]  /*a610*/  BSYNC B0 ;  /* 0x0000000000007941 */ /* 0x000fea0003800000 */
.L_x_142:
[----:B------:R-:W2:Y:S01]  /*a620*/  LDL.LU R235, [R1+0xf0] ;  /* 0x0000f00001eb7983 */ /* 0x000ea20000300800 */
[----:B-----5:R-:W-:Y:S01]  /*a630*/  HADD2.F32 R234, -RZ, R217.H0_H0 ;  /* 0x200000d9ffea7230 */ /* 0x020fe20000004100 */
[----:B------:R-:W-:Y:S04]  /*a640*/  BSSY B0, `(.L_x_144) ;  /* 0x0000009000007945 */ /* 0x000fe80003800000 */
[----:B------:R-:W-:-:S04]  /*a650*/  FMUL R234, R234, UR8 ;  /* 0x00000008eaea7c20 */ /* 0x000fc80008400000 */
[----:B--2---:R-:W-:-:S05]  /*a660*/  FFMA R234, R235, UR13, R234 ;  /* 0x0000000debea7c23 */ /* 0x004fca00080000ea */
[----:B------:R-:W-:-:S05]  /*a670*/  F2FP.F16.F32.PACK_AB R234, RZ, R234 ;  /* 0x000000eaffea723e */ /* 0x000fca00000000ff */
[----:B------:R2:W-:Y:S01]  /*a680*/  @P0 STG.E.U16 desc[UR24][R4.64+0xf0], R234 ;  /* 0x0000f0ea04000986 */ /* 0x0005e2000c101518 */
[----:B------:R-:W-:-:S04]  /*a690*/  ISETP.GT.AND P0, PT, R3, 0x79, PT ;  /* 0x000000790300780c */ /* 0x000fc80003f04270 */
[----:B------:R-:W-:-:S13]  /*a6a0*/  ISETP.GT.AND P4, PT, R0, RZ, P0 ;  /* 0x000000ff0000720c */ /* 0x000fda0000784270 */
[----:B--2---:R-:W-:Y:S05]  /*a6b0*/  @!P4 BRA `(.L_x_145) ;  /* 0x000000000004c947 */ /* 0x004fea0003800000 */
[----:B------:R2:W5:Y:S02]  /*a6c0*/  LDG.E.LTC128B.U16 R217, desc[UR24][R10.64+0xf2] ;  /* 0x0000f2180ad97981 */ /* 0x000564000c1e1520 */
.L_x_145:
[----:B------:R-:W-:Y:S05]  /*a6d0*/  BSYNC B0 ;  /* 0x0000000000007941 */ /* 0x000fea0003800000 */
.L_x_144:
[----:B-1234-:R-:W2:Y:S01]  /*a6e0*/  LDL.LU R10, [R1+0xf4] ;  /* 0x0000f400010a7983 */ /* 0x01eea20000300800 */
[----:B-----5:R-:W-:Y:S01]  /*a6f0*/  HADD2.F32 R3, -RZ, R217.H0_H0 ;  /* 0x200000d9ff037230 */ /* 0x020fe20000004100 */
[----:B------:R-:W-:Y:S04]  /*a700*/  BSSY B0, `(.L_x_146) ;  /* 0x0000008000007945 */ /* 0x000fe80003800000 */
[----:B------:R-:W-:-:S04]  /*a710*/  FMUL R3, R3, UR8 ;  /* 0x0000000803037c20 */ /* 0x000fc80008400000 */
[----:B--2---:R-:W-:-:S05]  /*a720*/  FFMA R3, R10, UR13, R3 ;  /* 0x0000000d0a037c23 */ /* 0x004fca0008000003 */
[----:B------:R-:W-:-:S05]  /*a730*/  F2FP.F16.F32.PACK_AB R3, RZ, R3 ;  /* 0x00000003ff03723e */ /* 0x000fca00000000ff */
[----:B------:R1:W-:Y:S01]  /*a740*/  @P4 STG.E.U16 desc[UR24][R4.64+0xf2], R3 ;  /* 0x0000f20304004986 */ /* 0x0003e2000c101518 */
[----:B------:R-:W-:-:S13]  /*a750*/  ISETP.GT.AND P4, PT, R0, 0x8, P1 ;  /* 0x000000080000780c */ /* 0x000fda0000f84270 */
[----:B-1----:R-:W-:Y:S05]  /*a760*/  @!P4 BRA `(.L_x_147) ;  /* 0x000000000004c947 */ /* 0x002fea0003800000 */
[----:B------:R1:W5:Y:S02]  /*a770*/  LDG.E.LTC128B.U16 R217, desc[UR24][R8.64+0xf0] ;  /* 0x0000f01808d97981 */ /* 0x000364000c1e1520 */
.L_x_147:
[----:B------:R-:W-:Y:S05]  /*a780*/  BSYNC B0 ;  /* 0x0000000000007941 */ /* 0x000fea0003800000 */
.L_x_146:
        /* <DEDUP_REMOVED lines=10> */
.L_x_149:
[----:B------:R-:W-:Y:S05]  /*a830*/  BSYNC B0 ;  /* 0x0000000000007941 */ /* 0x000fea0003800000 */
.L_x_148:
[----:B012---:R-:W2:Y:S01]  /*a840*/  LDL.LU R8, [R1+0xfc] ;  /* 0x0000fc0001087983 */ /* 0x007ea20000300800 */
[----:B-----5:R-:W-:Y:S02]  /*a850*/  HADD2.F32 R3, -RZ, R217.H0_H0 ;  /* 0x200000d9ff037230 */ /* 0x020fe40000004100 */
[----:B------:R-:W-:-:S03]  /*a860*/  @P4 IMAD.MOV.U32 R9, RZ, RZ, R7 ;  /* 0x000000ffff094224 */ /* 0x000fc600078e0007 */
[----:B------:R-:W-:-:S04]  /*a870*/  FMUL R3, R3, UR8 ;  /* 0x0000000803037c20 */ /* 0x000fc80008400000 */
[----:B--2---:R-:W-:Y:S01]  /*a880*/  FFMA R3, R8, UR13, R3 ;  /* 0x0000000d08037c23 */ /* 0x004fe20008000003 */
[----:B------:R-:W-:-:S04]  /*a890*/  @P4 IMAD.MOV.U32 R8, RZ, RZ, R6 ;  /* 0x000000ffff084224 */ /* 0x000fc800078e0006 */
[----:B------:R-:W-:-:S04]  /*a8a0*/  F2FP.F16.F32.PACK_AB R3, RZ, R3 ;  /* 0x00000003ff03723e */ /* 0x000fc800000000ff */
[----:B------:R-:W-:-:S05]  /*a8b0*/  PRMT R10, R3, 0x7610, R10 ;  /* 0x00007610030a7816 */ /* 0x000fca000000000a */
[----:B------:R0:W-:Y:S01]  /*a8c0*/  @P4 STG.E.U16 desc[UR24][R8.64+0xf2], R10 ;  /* 0x0000f20a08004986 */ /* 0x0001e2000c101518 */
[----:B------:R-:W-:-:S04]  /*a8d0*/  IADD3 R6, P4, R4, UR16, RZ ;  /* 0x0000001004067c10 */ /* 0x000fc8000ff9e0ff */
[----:B------:R-:W-:Y:S02]  /*a8e0*/  IADD3.X R7, R5, UR22, RZ, P4, !PT ;  /* 0x0000001605077c10 */ /* 0x000fe4000a7fe4ff */
[----:B------:R-:W-:-:S13]  /*a8f0*/  ISETP.GT.AND P4, PT, R0, 0x40, P5 ;  /* 0x000000400000780c */ /* 0x000fda0002f84270 */
[----:B------:R-:W2:Y:S01]  /*a900*/  @P4 LDG.E.LTC128B.U16 R217, desc[UR24][R232.64] ;  /* 0x00000018e8d94981 */ /* 0x000ea2000c1e1520 */
[----:B------:R-:W-:Y:S01]  /*a910*/  BSSY B0, `(.L_x_150) ;  /* 0x000000a000007945 */ /* 0x000fe20003800000 */
[----:B--2---:R-:W-:-:S05]  /*a920*/  HADD2.F32 R3, -RZ, R217.H0_H0 ;  /* 0x200000d9ff037230 */ /* 0x004fca0000004100 */
[----:B------:R-:W-:-:S04]  /*a930*/  FMUL R3, R3, UR8 ;  /* 0x0000000803037c20 */ /* 0x000fc80008400000 */
[----:B------:R-:W-:-:S05]  /*a940*/  FFMA R3, R152, UR13, R3 ;  /* 0x0000000d98037c23 */ /* 0x000fca0008000003 */
[----:B------:R-:W-:-:S05]  /*a950*/  F2FP.F16.F32.PACK_AB R3, RZ, R3 ;  /* 0x00000003ff03723e */ /* 0x000fca00000000ff */
[----:B------:R0:W-:Y:S01]  /*a960*/  @P4 STG.E.U16 desc[UR24][R6.64], R3 ;  /* 0x0000000306004986 */ /* 0x0001e2000c101518 */
[----:B------:R-:W-:-:S04]  /*a970*/  LOP3.LUT P4, RZ, R2, 0x2, RZ, 0xc0, !PT ;  /* 0x0000000202ff7812 */ /* 0x000fc8000788c0ff */
[----:B------:R-:W-:-:S13]  /*a980*/  ISETP.GT.AND P4, PT, R0, 0x40, P4 ;  /* 0x000000400000780c */ /* 0x000fda0002784270 */
[----:B0-----:R-:W-:Y:S05]  /*a990*/  @!P4 BRA `(.L_x_151) ;  /* 0x000000000004c947 */ /* 0x001fea0003800000 */
[----:B------:R0:W5:Y:S02]  /*a9a0*/  LDG.E.LTC128B.U16 R217, desc[UR24][R218.64+0x2] ;  /* 0x00000218dad97981 */ /* 0x000164000c1e1520 */
.L_x_151:
[----:B------:R-:W-:Y:S05]  /*a9b0*/  BSYNC B0 ;  /* 0x0000000000007941 */ /* 0x000fea0003800000 */
.L_x_150:
[----:B-----5:R-:W-:Y:S01]  /*a9c0*/  HADD2.F32 R3, -RZ, R217.H0_H0 ;  /* 0x200000d9ff037230 */ /* 0x020fe20000004100 */
[----:B------:R-:W-:Y:S04]  /*a9d0*/  BSSY B0, `(.L_x_152) ;  /* 0x000000b000007945 */ /* 0x000fe80003800000 */
[----:B------:R-:W-:-:S04]  /*a9e0*/  FMUL R8, R3, UR8 ;  /* 0x0000000803087c20 */ /* 0x000fc80008400000 */
[----:B------:R-:W-:-:S05]  /*a9f0*/  FFMA R8, R153, UR13, R8 ;  /* 0x0000000d99087c23 */ /* 0x000fca0008000008 */
[----:B------:R-:W-:-:S04]  /*aa00*/  F2FP.F16.F32.PACK_AB R8, RZ, R8 ;  /* 0x00000008ff08723e */ /* 0x000fc800000000ff */
[----:B------:R-:W-:-:S05]  /*aa10*/  PRMT R3, R8, 0x7610, R3 ;  /* 0x0000761008037816 */ /* 0x000fca0000000003 */
[----:B------:R1:W-:Y:S01]  /*aa20*/  @P4 STG.E.U16 desc[UR24][R6.64+0x2], R3 ;  /* 0x0000020306004986 */ /* 0x0003e2000c101518 */
[----:B------:R-:W-:-:S04]  /*aa30*/  IADD3 R8, P4, R6, UR23, RZ ;  /* 0x0000001706087c10 */ /* 0x000fc8000ff9e0ff */
[----:B------:R-:W-:Y:S02]  /*aa40*/  IADD3.X R9, R7, UR6, RZ, P4, !PT ;  /* 0x0000000607097c10 */ /* 0x000fe4000a7fe4ff */
[----:B------:R-:W-:-:S13]  /*aa50*/  ISETP.GT.AND P4, PT, R0, 0x48, P5 ;  /* 0x000000480000780c */ /* 0x000fda0002f84270 */
[----:B-1----:R-:W-:Y:S05]  /*aa60*/  @!P4 BRA `(.L_x_153) ;  /* 0x000000000004c947 */ /* 0x002fea0003800000 */
[----:B------:R1:W5:Y:S02]  /*aa70*/  LDG.E.LTC128B.U16 R217, desc[UR24][R226.64] ;  /* 0x00000018e2d97981 */ /* 0x000364000c1e1520 */
.L_x_153:
[----:B------:R-:W-:Y:S05]  /*aa80*/  BSYNC B0 ;  /* 0x0000000000007941 */ /* 0x000fea0003800000 */
.L_x_152:
[----:B-----5:R-:W-:Y:S01]  /*aa90*/  HADD2.F32 R3, -RZ, R217.H0_H0 ;  /* 0x200000d9ff037230 */ /* 0x020fe20000004100 */
[----:B------:R-:W-:Y:S04]  /*aaa0*/  BSSY B0, `(.L_x_154) ;  /* 0x000000b000007945 */ /* 0x000fe80003800000 */
[----:B------:R-:W-:-:S04]  /*aab0*/  FMUL R3, R3, UR8 ;  /* 0x0000000803037c20 */ /* 0x000fc80008400000 */
[----:B------:R-:W-:-:S05]  /*aac0*/  FFMA R3, R154, UR13, R3 ;  /* 0x0000000d9a037c23 */ /* 0x000fca0008000003 */
[----:B------:R-:W-:-:S05]  /*aad0*/  F2FP.F16.F32.PACK_AB R3, RZ, R3 ;  /* 0x00000003ff03723e */ /* 0x000fca00000000ff */
[----:B------:R2:W-:Y:S01]  /*aae0*/  @P4 STG.E.U16 desc[UR24][R8.64], R3 ;  /* 0x0000000308004986 */ /* 0x0005e2000c101518 */
[----:B------:R-:W-:-:S04]  /*aaf0*/  IADD3 R10, P4, R6, UR23, RZ ;  /* 0x00000017060a7c10 */ /* 0x000fc8000ff9e0ff */
[----:B------:R-:W-:Y:S02]  /*ab00*/  IADD3.X R11, R7, UR6, RZ, P4, !PT ;  /* 0x00000006070b7c10 */ /* 0x000fe4000a7fe4ff */
[----:B------:R-:W-:-:S04]  /*ab10*/  LOP3.LUT P4, RZ, R2, 0x2, RZ, 0xc0, !PT ;  /* 0x0000000202ff7812 */ /* 0x000fc8000788c0ff */
[----:B------:R-:W-:-:S13]  /*ab20*/  ISETP.GT.AND P4, PT, R0, 0x48, P4 ;  /* 0x000000480000780c */ /* 0x000fda0002784270 */
[----:B--2---:R-:W-:Y:S05]  /*ab30*/  @!P4 BRA `(.L_x_155) ;  /* 0x000000000004c947 */ /* 0x004fea0003800000 */
[----:B------:R2:W5:Y:S02]  /*ab40*/  LDG.E.LTC128B.U16 R217, desc[UR24][R16.64+0x2] ;  /* 0x0000021810d97981 */ /* 0x000564000c1e1520 */
.L_x_155:
[----:B------:R-:W-:Y:S05]  /*ab50*/  BSYNC B0 ;  /* 0x0000000000007941 */ /* 0x000fea0003800000 */
.L_x_154:
[----:B-----5:R-:W-:Y:S01]  /*ab60*/  HADD2.F32 R3, -RZ, R217.H0_H0 ;  /* 0x200000d9ff037230 */ /* 0x020fe20000004100 */
[----:B------:R-:W-:Y:S04]  /*ab70*/  BSSY B0, `(.L_x_156) ;  /* 0x0000009000007945 */ /* 0x000fe80003800000 */
[----:B------:R-:W-:-:S04]  /*ab80*/  FMUL R8, R3, UR8 ;  /* 0x0000000803087c20 */ /* 0x000fc80008400000 */
[----:B------:R-:W-:-:S05]  /*ab90*/  FFMA R8, R155, UR13, R8 ;  /* 0x0000000d9b087c23 */ /* 0x000fca0008000008 */
[----:B------:R-:W-:-:S05]  /*aba0*/  F2FP.F16.F32.PACK_AB R8, RZ, R8 ;  /* 0x00000008ff08723e */ /* 0x000fca00000000ff */
[----:B------:R3:W-:Y:S01]  /*abb0*/  @P4 STG.E.U16 desc[UR24][R10.64+0x2], R8 ;  /* 0x000002080a004986 */ /* 0x0007e2000c101518 */
[----:B------:R-:W-:-:S04]  /*abc0*/  LOP3.LUT P4, RZ, R2, 0x4, RZ, 0xc0, !PT ;  /* 0x0000000402ff7812 */ /* 0x000fc8000788c0ff */
[----:B------:R-:W-:-:S13]  /*abd0*/  ISETP.GT.AND P4, PT, R0, 0x40, P4 ;  /* 0x000000400000780c */ /* 0x000fda0002784270 */
[----:B---3--:R-:W-:Y:S05]  /*abe0*/  @!P4 BRA `(.L_x_157) ;  /* 0x000000000004c947 */ /* 0x008fea0003800000 */
[----:B------:R3:W5:Y:S02]  /*abf0*/  LDG.E.LTC128B.U16 R217, desc[UR24][R218.64+0x10] ;  /* 0x00001018dad97981 */ /* 0x000764000c1e1520 */
.L_x_157:
[----:B------:R-:W-:Y:S05]  /*ac00*/  BSYNC B0 ;  /* 0x0000000000007941 */ /* 0x000fea0003800000 */
.L_x_156:
        /* <DEDUP_REMOVED lines=8> */
[----:B----4-:R-:W-:Y:S05]  /*ac90*/  @!P4 BRA `(.L_x_159) ;  /* 0x000000000004c947 */ /* 0x010fea0003800000 */
[----:B------:R4:W5:Y:S02]  /*aca0*/  LDG.E.LTC128B.U16 R217, desc[UR24][R218.64+0x12] ;  /* 0x00001218dad97981 */ /* 0x000964000c1e1520 */
.L_x_159:
[----:B------:R-:W-:Y:S05]  /*acb0*/  BSYNC B0 ;  /* 0x0000000000007941 */ /* 0x000fea0003800000 */
.L_x_158:
        /* <DEDUP_REMOVED lines=10> */
.L_x_161:
[----:B------:R-:W-:Y:S05]  /*ad60*/  BSYNC B0 ;  /* 0x0000000000007941 */ /* 0x000fea0003800000 */
.L_x_160:
        /* <DEDUP_REMOVED lines=10> */
.L_x_163:
[----:B------:R-:W-:Y:S05]  /*ae10*/  BSYNC B0 ;  /* 0x0000000000007941 */ /* 0x000fea0003800000 */
.L_x_162:
[----:B-----5:R-:W-:Y:S01]  /*ae20*/  HADD2.F32 R3, -RZ, R217.H0_H0 ;  /* 0x200000d9ff037230 */ /* 0x020fe20000004100 */
[----:B------:R-:W-:Y:S01]  /*ae30*/  BSSY B0, `(.L_x_164) ;  /* 0x000000c000007945 */ /* 0x000fe20003800000 */
[----:B------:R-:W-:-:S03]  /*ae40*/  @P4 IMAD.MOV.U32 R9, RZ, RZ, R13 ;  /* 0x000000ffff094224 */ /* 0x000fc600078e000d */
[----:B------:R-:W-:-:S04]  /*ae50*/  FMUL R8, R3, UR8 ;  /* 0x0000000803087c20 */ /* 0x000fc80008400000 */
[----:B------:R-:W-:-:S05]  /*ae60*/  FFMA R8, R159, UR13, R8 ;  /* 0x0000000d9f087c23 */ /* 0x000fca0008000008 */
[----:B------:R-:W-:-:S04]  /*ae70*/  F2FP.F16.F32.PACK_AB R8, RZ, R8 ;  /* 0x00000008ff08723e */ /* 0x000fc800000000ff */
[----:B------:R-:W-:Y:S01]  /*ae80*/  PRMT R3, R8, 0x7610, R3 ;  /* 0x0000761008037816 */ /* 0x000fe20000000003 */
[----:B------:R-:W-:-:S05]  /*ae90*/  @P4 IMAD.MOV.U32 R8, RZ, RZ, R12 ;  /* 0x000000ffff084224 */ /* 0x000fca00078e000c */
[----:B------:R0:W-:Y:S01]  /*aea0*/  @P4 STG.E.U16 desc[UR24][R8.64+0x12], R3 ;  /* 0x0000120308004986 */ /* 0x0001e2000c101518 */
[----:B------:R-:W-:-:S04]  /*aeb0*/  LOP3.LUT P4, RZ, R2, 0x10, RZ, 0xc0, !PT ;  /* 0x0000001002ff7812 */ /* 0x000fc8000788c0ff */
[----:B------:R-:W-:-:S13]  /*aec0*/  ISETP.GT.AND P4, PT, R0, 0x40, P4 ;  /* 0x000000400000780c */ /* 0x000fda0002784270 */
[----:B0-----:R-:W-:Y:S05]  /*aed0*/  @!P4 BRA `(.L_x_165) ;  /* 0x000000000004c947 */ /* 0x001fea0003800000 */
[----:B------:R0:W5:Y:S02]  /*aee0*/  LDG.E.LTC128B.U16 R217, desc[UR24][R218.64+0x20] ;  /* 0x00002018dad97981 */ /* 0x000164000c1e1520 */
.L_x_165:
[----:B------:R-:W-:Y:S05]  /*aef0*/  BSYNC B0 ;  /* 0x0000000000007941 */ /* 0x000fea0003800000 */
.L_x_164:
        /* <DEDUP_REMOVED lines=10> */
.L_x_167:
[----:B------:R-:W-:Y:S05]  /*afa0*/  BSYNC B0 ;  /* 0x0000000000007941 */ /* 0x000fea0003800000 */
.L_x_166:
        /* <DEDUP_REMOVED lines=10> */
.L_x_169:
[----:B------:R-:W-:Y:S05]  /*b050*/  BSYNC B0 ;  /* 0x0000000000007941 */ /* 0x000fea0003800000 */
.L_x_168:
[----:B-----5:R-:W-:Y:S01]  /*b060*/  HADD2.F32 R3, -RZ, R217.H0_H0 ;  /* 0x200000d9ff037230 */ /* 0x020fe20000004100 */
[----:B------:R-:W-:Y:S01]  /*b070*/  BSSY B0, `(.L_x_170) ;  /* 0x000000b000007945 */ /* 0x000fe20003800000 */
[----:B------:R-:W-:Y:S02]  /*b080*/  @P4 IMAD.MOV.U32 R8, RZ, RZ, R12 ;  /* 0x000000ffff084224 */ /* 0x000fe400078e000c */
[----:B------:R-:W-:Y:S02]  /*b090*/  @P4 IMAD.MOV.U32 R9, RZ, RZ, R13 ;  /* 0x000000ffff094224 */ /* 0x000fe400078e000d */
        /* <DEDUP_REMOVED lines=8> */
.L_x_171:
[----:B------:R-:W-:Y:S05]  /*b120*/  BSYNC B0 ;  /* 0x0000000000007941 */ /* 0x000fea0003800000 */
.L_x_170:
        /* <DEDUP_REMOVED lines=13> */
.L_x_173:
[----:B------:R-:W-:Y:S05]  /*b200*/  BSYNC B0 ;  /* 0x0000000000007941 */ /* 0x000fea0003800000 */
.L_x_172:
        /* <DEDUP_REMOVED lines=10> */
.L_x_175:
[----:B------:R-:W-:Y:S05]  /*b2b0*/  BSYNC B0 ;  /* 0x0000000000007941 */ /* 0x000fea0003800000 */
.L_x_174:
        /* <DEDUP_REMOVED lines=10> */
.L_x_177:
[----:B------:R-:W-:Y:S05]  /*b360*/  BSYNC B0 ;  /* 0x0000000000007941 */ /* 0x000fea0003800000 */
.L_x_176:
        /* <DEDUP_REMOVED lines=12> */
.L_x_179:
[----:B------:R-:W-:Y:S05]  /*b430*/  BSYNC B0 ;  /* 0x0000000000007941 */ /* 0x000fea0003800000 */
.L_x_178:
        /* <DEDUP_REMOVED lines=13> */
.L_x_181:
[----:B------:R-:W-:Y:S05]  /*b510*/  BSYNC B0 ;  /* 0x0000000000007941 */ /* 0x000fea0003800000 */
.L_x_180:
        /* <DEDUP_REMOVED lines=10> */
.L_x_183:
[----:B------:R-:W-:Y:S05]  /*b5c0*/  BSYNC B0 ;  /* 0x0000000000007941 */ /* 0x000fea0003800000 */
.L_x_182:
        /* <DEDUP_REMOVED lines=10> */
.L_x_185:
[----:B------:R-:W-:Y:S05]  /*b670*/  BSYNC B0 ;  /* 0x0000000000007941 */ /* 0x000fea0003800000 */
.L_x_184:
        /* <DEDUP_REMOVED lines=12> */
.L_x_187:
[----:B------:R-:W-:Y:S05]  /*b740*/  BSYNC B0 ;  /* 0x0000000000007941 */ /* 0x000fea0003800000 */
.L_x_186:
        /* <DEDUP_REMOVED lines=13> */
.L_x_189:
[----:B------:R-:W-:Y:S05]  /*b820*/  BSYNC B0 ;  /* 0x0000000000007941 */ /* 0x000fea0003800000 */
.L_x_188:
        /* <DEDUP_REMOVED lines=10> */
.L_x_191:
[----:B------:R-:W-:Y:S05]  /*b8d0*/  BSYNC B0 ;  /* 0x0000000000007941 */ /* 0x000fea0003800000 */
.L_x_190:
        /* <DEDUP_REMOVED lines=10> */
.L_x_193:
[----:B------:R-:W-:Y:S05]  /*b980*/  BSYNC B0 ;  /* 0x0000000000007941 */ /* 0x000fea0003800000 */
.L_x_192:
        /* <DEDUP_REMOVED lines=12> */
.L_x_195:
[----:B------:R-:W-:Y:S05]  /*ba50*/  BSYNC B0 ;  /* 0x0000000000007941 */ /* 0x000fea0003800000 */
.L_x_194:
        /* <DEDUP_REMOVED lines=13> */
.L_x_197:
[----:B------:R-:W-:Y:S05]  /*bb30*/  BSYNC B0 ;  /* 0x0000000000007941 */ /* 0x000fea0003800000 */
.L_x_196:
        /* <DEDUP_REMOVED lines=10> */
.L_x_199:
[----:B------:R-:W-:Y:S05]  /*bbe0*/  BSYNC B0 ;  /* 0x0000000000007941 */ /* 0x000fea0003800000 */
.L_x_198:
        /* <DEDUP_REMOVED lines=10> */
.L_x_201:
[----:B------:R-:W-:Y:S05]  /*bc90*/  BSYNC B0 ;  /* 0x0000000000007941 */ /* 0x000fea0003800000 */
.L_x_200:
        /* <DEDUP_REMOVED lines=12> */
.L_x_203:
[----:B------:R-:W-:Y:S05]  /*bd60*/  BSYNC B0 ;  /* 0x0000000000007941 */ /* 0x000fea0003800000 */
.L_x_202:
        /* <DEDUP_REMOVED lines=13> */
.L_x_205:
[----:B------:R-:W-:Y:S05]  /*be40*/  BSYNC B0 ;  /* 0x0000000000007941 */ /* 0x000fea0003800000 */
.L_x_204:
        /* <DEDUP_REMOVED lines=10> */
.L_x_207:
[----:B------:R-:W-:Y:S05]  /*bef0*/  BSYNC B0 ;  /* 0x0000000000007941 */ /* 0x000fea0003800000 */
.L_x_206:
        /* <DEDUP_REMOVED lines=10> */
.L_x_209:
[----:B------:R-:W-:Y:S05]  /*bfa0*/  BSYNC B0 ;  /* 0x0000000000007941 */ /* 0x000fea0003800000 */
.L_x_208:
        /* <DEDUP_REMOVED lines=12> */
.L_x_211:
[----:B------:R-:W-:Y:S05]  /*c070*/  BSYNC B0 ;  /* 0x0000000000007941 */ /* 0x000fea0003800000 */
.L_x_210:
        /* <DEDUP_REMOVED lines=13> */
.L_x_213:
[----:B------:R-:W-:Y:S05]  /*c150*/  BSYNC B0 ;  /* 0x0000000000007941 */ /* 0x000fea0003800000 */
.L_x_212:
        /* <DEDUP_REMOVED lines=10> */
.L_x_215:
[----:B------:R-:W-:Y:S05]  /*c200*/  BSYNC B0 ;  /* 0x0000000000007941 */ /* 0x000fea0003800000 */
.L_x_214:
        /* <DEDUP_REMOVED lines=10> */
.L_x_217:
[----:B------:R-:W-:Y:S05]  /*c2b0*/  BSYNC B0 ;  /* 0x0000000000007941 */ /* 0x000fea0003800000 */
.L_x_216:
        /* <DEDUP_REMOVED lines=12> */
.L_x_219:
[----:B------:R-:W-:Y:S05]  /*c380*/  BSYNC B0 ;  /* 0x0000000000007941 */ /* 0x000fea0003800000 */
.L_x_218:
        /* <DEDUP_REMOVED lines=13> */
.L_x_221:
[----:B------:R-:W-:Y:S05]  /*c460*/  BSYNC B0 ;  /* 0x0000000000007941 */ /* 0x000fea0003800000 */
.L_x_220:
        /* <DEDUP_REMOVED lines=10> */
.L_x_223:
[----:B------:R-:W-:Y:S05]  /*c510*/  BSYNC B0 ;  /* 0x0000000000007941 */ /* 0x000fea0003800000 */
.L_x_222:
        /* <DEDUP_REMOVED lines=10> */
.L_x_225:
[----:B------:R-:W-:Y:S05]  /*c5c0*/  BSYNC B0 ;  /* 0x0000000000007941 */ /* 0x000fea0003800000 */
.L_x_224:
        /* <DEDUP_REMOVED lines=12> */
.L_x_227:
[----:B------:R-:W-:Y:S05]  /*c690*/  BSYNC B0 ;  /* 0x0000000000007941 */ /* 0x000fea0003800000 */
.L_x_226:
        /* <DEDUP_REMOVED lines=13> */
.L_x_229:
[----:B------:R-:W-:Y:S05]  /*c770*/  BSYNC B0 ;  /* 0x0000000000007941 */ /* 0x000fea0003800000 */
.L_x_228:
        /* <DEDUP_REMOVED lines=10> */
.L_x_231:
[----:B------:R-:W-:Y:S05]  /*c820*/  BSYNC B0 ;  /* 0x0000000000007941 */ /* 0x000fea0003800000 */
.L_x_230:
        /* <DEDUP_REMOVED lines=10> */
.L_x_233:
[----:B------:R-:W-:Y:S05]  /*c8d0*/  BSYNC B0 ;  /* 0x0000000000007941 */ /* 0x000fea0003800000 */
.L_x_232:
        /* <DEDUP_REMOVED lines=12> */
.L_x_235:
[----:B------:R-:W-:Y:S05]  /*c9a0*/  BSYNC B0 ;  /* 0x0000000000007941 */ /* 0x000fea0003800000 */
.L_x_234:
        /* <DEDUP_REMOVED lines=13> */
.L_x_237:
[----:B------:R-:W-:Y:S05]  /*ca80*/  BSYNC B0 ;  /* 0x0000000000007941 */ /* 0x000fea0003800000 */
.L_x_236:
        /* <DEDUP_REMOVED lines=10> */
.L_x_239:
[----:B------:R-:W-:Y:S05]  /*cb30*/  BSYNC B0 ;  /* 0x0000000000007941 */ /* 0x000fea0003800000 */
.L_x_238:
        /* <DEDUP_REMOVED lines=10> */
.L_x_241:
[----:B------:R-:W-:Y:S05]  /*cbe0*/  BSYNC B0 ;  /* 0x0000000000007941 */ /* 0x000fea0003800000 */
.L_x_240:
        /* <DEDUP_REMOVED lines=12> */
.L_x_243:
[----:B------:R-:W-:Y:S05]  /*ccb0*/  BSYNC B0 ;  /* 0x0000000000007941 */ /* 0x000fea0003800000 */
.L_x_242:
        /* <DEDUP_REMOVED lines=13> */
.L_x_245:
[----:B------:R-:W-:Y:S05]  /*cd90*/  BSYNC B0 ;  /* 0x0000000000007941 */ /* 0x000fea0003800000 */
.L_x_244:
        /* <DEDUP_REMOVED lines=10> */
.L_x_247:
[----:B------:R-:W-:Y:S05]  /*ce40*/  BSYNC B0 ;  /* 0x0000000000007941 */ /* 0x000fea0003800000 */
.L_x_246:
        /* <DEDUP_REMOVED lines=10> */
.L_x_249:
[----:B------:R-:W-:Y:S05]  /*cef0*/  BSYNC B0 ;  /* 0x0000000000007941 */ /* 0x000fea0003800000 */
.L_x_248:
        /* <DEDUP_REMOVED lines=12> */
.L_x_251:
[----:B------:R-:W-:Y:S05]  /*cfc0*/  BSYNC B0 ;  /* 0x0000000000007941 */ /* 0x000fea0003800000 */
.L_x_250:
        /* <DEDUP_REMOVED lines=13> */
.L_x_253:
[----:B------:R-:W-:Y:S05]  /*d0a0*/  BSYNC B0 ;  /* 0x0000000000007941 */ /* 0x000fea0003800000 */
.L_x_252:
[----:B-----5:R-:W-:Y:S01]  /*d0b0*/  HADD2.F32 R3, -RZ, R217.H0_H0 ;  /* 0x200000d9ff037230 */ /* 0x020fe20000004100 */
[----:B------:R-:W-:Y:S04]  /*d0c0*/  BSSY B0, `(.L_x_254) ;  /* 0x0000008000007945 */ /* 0x000fe80003800000 */
[----:B------:R-:W-:-:S04]  /*d0d0*/  FMUL R3, R3, UR8 ;  /* 0x0000000803037c20 */ /* 0x000fc80008400000 */
[----:B------:R-:W-:-:S05]  /*d0e0*/  FFMA R3, R204, UR13, R3 ;  /* 0x0000000dcc037c23 */ /* 0x000fca0008000003 */
[----:B------:R-:W-:-:S05]  /*d0f0*/  F2FP.F16.F32.PACK_AB R3, RZ, R3 ;  /* 0x00000003ff03723e */ /* 0x000fca00000000ff */
[----:B------:R0:W-:Y:S01]  /*d100*/  @P4 STG.E.U16 desc[UR24][R6.64+0xd0], R3 ;  /* 0x0000d00306004986 */ /* 0x0001e2000c101518 */
[----:B------:R-:W-:-:S13]  /*d110*/  ISETP.GT.AND P4, PT, R0, 0x40, P6 ;  /* 0x000000400000780c */ /* 0x000fda0003784270 */
[----:B0-----:R-:W-:Y:S05]  /*d120*/  @!P4 BRA `(.L_x_255) ;  /* 0x000000000004c947 */ /* 0x001fea0003800000 */
[----:B------:R0:W5:Y:S02]  /*d130*/  LDG.E.LTC128B.U16 R217, desc[UR24][R218.64+0xd2] ;  /* 0x0000d218dad97981 */ /* 0x000164000c1e1520 */
.L_x_255:
[----:B------:R-:W-:Y:S05]  /*d140*/  BSYNC B0 ;  /* 0x0000000000007941 */ /* 0x000fea0003800000 */
.L_x_254:
        /* <DEDUP_REMOVED lines=10> */
.L_x_257:
[----:B------:R-:W-:Y:S05]  /*d1f0*/  BSYNC B0 ;  /* 0x0000000000007941 */ /* 0x000fea0003800000 */
.L_x_256:
        /* <DEDUP_REMOVED lines=8> */
[----:B------:R-:W-:-:S13]  /*d280*/  ISETP.GT.AND P4, PT, R0, 0x48, P6 ;  /* 0x000000480000780c */ /* 0x000fda0003784270 */
[----:B0-----:R-:W-:Y:S05]  /*d290*/  @!P4 BRA `(.L_x_259) ;  /* 0x000000000004c947 */ /* 0x001fea0003800000 */
[----:B------:R0:W5:Y:S02]  /*d2a0*/  LDG.E.LTC128B.U16 R217, desc[UR24][R16.64+0xd2] ;  /* 0x0000d21810d97981 */ /* 0x000164000c1e1520 */
.L_x_259:
[----:B------:R-:W-:Y:S05]  /*d2b0*/  BSYNC B0 ;  /* 0x0000000000007941 */ /* 0x000fea0003800000 */
.L_x_258:
        /* <DEDUP_REMOVED lines=9> */
[----:B------:R-:W-:-:S13]  /*d350*/  ISETP.GT.AND P4, PT, R0, 0x40, P3 ;  /* 0x000000400000780c */ /* 0x000fda0001f84270 */
[----:B0-----:R-:W-:Y:S05]  /*d360*/  @!P4 BRA `(.L_x_261) ;  /* 0x000000000004c947 */ /* 0x001fea0003800000 */
[----:B------:R0:W5:Y:S02]  /*d370*/  LDG.E.LTC128B.U16 R217, desc[UR24][R218.64+0xe0] ;  /* 0x0000e018dad97981 */ /* 0x000164000c1e1520 */
.L_x_261:
[----:B------:R-:W-:Y:S05]  /*d380*/  BSYNC B0 ;  /* 0x0000000000007941 */ /* 0x000fea0003800000 */
.L_x_260:
        /* <DEDUP_REMOVED lines=9> */
.L_x_263:
[----:B------:R-:W-:Y:S05]  /*d420*/  BSYNC B0 ;  /* 0x0000000000007941 */ /* 0x000fea0003800000 */
.L_x_262:
        /* <DEDUP_REMOVED lines=9> */
.L_x_265:
[----:B------:R-:W-:Y:S05]  /*d4c0*/  BSYNC B0 ;  /* 0x0000000000007941 */ /* 0x000fea0003800000 */
.L_x_264:
        /* <DEDUP_REMOVED lines=11> */
.L_x_267:
[----:B------:R-:W-:Y:S05]  /*d580*/  BSYNC B0 ;  /* 0x0000000000007941 */ /* 0x000fea0003800000 */
.L_x_266:
        /* <DEDUP_REMOVED lines=12> */
.L_x_269:
[----:B------:R-:W-:Y:S05]  /*d650*/  BSYNC B0 ;  /* 0x0000000000007941 */ /* 0x000fea0003800000 */
.L_x_268:
        /* <DEDUP_REMOVED lines=9> */
.L_x_271:
[----:B------:R-:W-:Y:S05]  /*d6f0*/  BSYNC B0 ;  /* 0x0000000000007941 */ /* 0x000fea0003800000 */
.L_x_270:
        /* <DEDUP_REMOVED lines=9> */
.L_x_273:
[----:B------:R-:W-:Y:S05]  /*d790*/  BSYNC B0 ;  /* 0x0000000000007941 */ /* 0x000fea0003800000 */
.L_x_272:
        /* <DEDUP_REMOVED lines=11> */
.L_x_275:
[----:B------:R-:W-:Y:S05]  /*d850*/  BSYNC B0 ;  /* 0x0000000000007941 */ /* 0x000fea0003800000 */
.L_x_274:
[----:B-----5:R-:W-:-:S05]  /*d860*/  HADD2.F32 R3, -RZ, R217.H0_H0 ;  /* 0x200000d9ff037230 */ /* 0x020fca0000004100 */
[----:B------:R-:W-:-:S04]  /*d870*/  FMUL R6, R3, UR8 ;  /* 0x0000000803067c20 */ /* 0x000fc80008400000 */
[----:B------:R-:W-:-:S05]  /*d880*/  FFMA R6, R215, UR13, R6 ;  /* 0x0000000dd7067c23 */ /* 0x000fca0008000006 */
[----:B------:R-:W-:-:S04]  /*d890*/  F2FP.F16.F32.PACK_AB R6, RZ, R6 ;  /* 0x00000006ff06723e */ /* 0x000fc800000000ff */
[----:B------:R-:W-:-:S05]  /*d8a0*/  PRMT R7, R6, 0x7610, R7 ;  /* 0x0000761006077816 */ /* 0x000fca0000000007 */
[----:B------:R1:W-:Y:S01]  /*d8b0*/  @P4 STG.E.U16 desc[UR24][R12.64+0xf2], R7 ;  /* 0x0000f2070c004986 */ /* 0x0003e2000c101518 */
[----:B------:R-:W-:-:S04]  /*d8c0*/  IADD3 R6, P4, R4, UR9, RZ ;  /* 0x0000000904067c10 */ /* 0x000fc8000ff9e0ff */
[----:B-1----:R-:W-:Y:S02]  /*d8d0*/  IADD3.X R7, R5, UR15, RZ, P4, !PT ;  /* 0x0000000f05077c10 */ /* 0x002fe4000a7fe4ff */
        /* <DEDUP_REMOVED lines=10> */
[----:B-1----:R-:W-:Y:S05]  /*d980*/  @!P4 BRA `(.L_x_277) ;  /* 0x000000000004c947 */ /* 0x002fea0003800000 */
[----:B------:R1:W5:Y:S02]  /*d990*/  LDG.E.LTC128B.U16 R217, desc[UR24][R220.64+0x2] ;  /* 0x00000218dcd97981 */ /* 0x000364000c1e1520 */
.L_x_277:
[----:B------:R-:W-:Y:S05]  /*d9a0*/  BSYNC B0 ;  /* 0x0000000000007941 */ /* 0x000fea0003800000 */
.L_x_276:
        /* <DEDUP_REMOVED lines=10> */
[----:B--2---:R-:W-:Y:S05]  /*da50*/  @!P4 BRA `(.L_x_279) ;  /* 0x000000000004c947 */ /* 0x004fea0003800000 */
[----:B------:R2:W5:Y:S02]  /*da60*/  LDG.E.LTC128B.U16 R217, desc[UR24][R224.64] ;  /* 0x00000018e0d97981 */ /* 0x000564000c1e1520 */
.L_x_279:
[----:B------:R-:W-:Y:S05]  /*da70*/  BSYNC B0 ;  /* 0x0000000000007941 */ /* 0x000fea0003800000 */
.L_x_278:
        /* <DEDUP_REMOVED lines=10> */
[----:B0-----:R-:W-:Y:S05]  /*db20*/  @!P4 BRA `(.L_x_281) ;  /* 0x000000000004c947 */ /* 0x001fea0003800000 */
[----:B------:R0:W5:Y:S02]  /*db30*/  LDG.E.LTC128B.U16 R217, desc[UR24][R18.64+0x2] ;  /* 0x0000021812d97981 */ /* 0x000164000c1e1520 */
.L_x_281:
[----:B------:R-:W-:Y:S05]  /*db40*/  BSYNC B0 ;  /* 0x0000000000007941 */ /* 0x000fea0003800000 */
.L_x_280:
        /* <DEDUP_REMOVED lines=10> */
.L_x_283:
[----:B------:R-:W-:Y:S05]  /*dbf0*/  BSYNC B0 ;  /* 0x0000000000007941 */ /* 0x000fea0003800000 */
.L_x_282:
        /* <DEDUP_REMOVED lines=10> */
.L_x_285:
[----:B------:R-:W-:Y:S05]  /*dca0*/  BSYNC B0 ;  /* 0x0000000000007941 */ /* 0x000fea0003800000 */
.L_x_284:
        /* <DEDUP_REMOVED lines=10> */
.L_x_287:
[----:B------:R-:W-:Y:S05]  /*dd50*/  BSYNC B0 ;  /* 0x0000000000007941 */ /* 0x000fea0003800000 */
.L_x_286:
        /* <DEDUP_REMOVED lines=10> */
.L_x_289:
[----:B------:R-:W-:Y:S05]  /*de00*/  BSYNC B0 ;  /* 0x0000000000007941 */ /* 0x000fea0003800000 */
.L_x_288:
        /* <DEDUP_REMOVED lines=13> */
.L_x_291:
[----:B------:R-:W-:Y:S05]  /*dee0*/  BSYNC B0 ;  /* 0x0000000000007941 */ /* 0x000fea0003800000 */
.L_x_290:
        /* <DEDUP_REMOVED lines=10> */
.L_x_293:
[----:B------:R-:W-:Y:S05]  /*df90*/  BSYNC B0 ;  /* 0x0000000000007941 */ /* 0x000fea0003800000 */
.L_x_292:
        /* <DEDUP_REMOVED lines=10> */
.L_x_295:
[----:B------:R-:W-:Y:S05]  /*e040*/  BSYNC B0 ;  /* 0x0000000000007941 */ /* 0x000fea0003800000 */
.L_x_294:
        /* <DEDUP_REMOVED lines=12> */
.L_x_297:
[----:B------:R-:W-:Y:S05]  /*e110*/  BSYNC B0 ;  /* 0x0000000000007941 */ /* 0x000fea0003800000 */
.L_x_296:
        /* <DEDUP_REMOVED lines=13> */
.L_x_299:
[----:B------:R-:W-:Y:S05]  /*e1f0*/  BSYNC B0 ;  /* 0x0000000000007941 */ /* 0x000fea0003800000 */
.L_x_298:
        /* <DEDUP_REMOVED lines=10> */
.L_x_301:
[----:B------:R-:W-:Y:S05]  /*e2a0*/  BSYNC B0 ;  /* 0x0000000000007941 */ /* 0x000fea0003800000 */
.L_x_300:
        /* <DEDUP_REMOVED lines=10> */
.L_x_303:
[----:B------:R-:W-:Y:S05]  /*e350*/  BSYNC B0 ;  /* 0x0000000000007941 */ /* 0x000fea0003800000 */
.L_x_302:
        /* <DEDUP_REMOVED lines=12> */
.L_x_305:
[----:B------:R-:W-:Y:S05]  /*e420*/  BSYNC B0 ;  /* 0x0000000000007941 */ /* 0x000fea0003800000 */
.L_x_304:
        /* <DEDUP_REMOVED lines=13> */
.L_x_307:
[----:B------:R-:W-:Y:S05]  /*e500*/  BSYNC B0 ;  /* 0x0000000000007941 */ /* 0x000fea0003800000 */
.L_x_306:
        /* <DEDUP_REMOVED lines=10> */
.L_x_309:
[----:B------:R-:W-:Y:S05]  /*e5b0*/  BSYNC B0 ;  /* 0x0000000000007941 */ /* 0x000fea0003800000 */
.L_x_308:
        /* <DEDUP_REMOVED lines=10> */
.L_x_311:
[----:B------:R-:W-:Y:S05]  /*e660*/  BSYNC B0 ;  /* 0x0000000000007941 */ /* 0x000fea0003800000 */
.L_x_310:
        /* <DEDUP_REMOVED lines=12> */
.L_x_313:
[----:B------:R-:W-:Y:S05]  /*e730*/  BSYNC B0 ;  /* 0x0000000000007941 */ /* 0x000fea0003800000 */
.L_x_312:
        /* <DEDUP_REMOVED lines=13> */
.L_x_315:
[----:B------:R-:W-:Y:S05]  /*e810*/  BSYNC B0 ;  /* 0x0000000000007941 */ /* 0x000fea0003800000 */
.L_x_314:
        /* <DEDUP_REMOVED lines=10> */
.L_x_317:
[----:B------:R-:W-:Y:S05]  /*e8c0*/  BSYNC B0 ;  /* 0x0000000000007941 */ /* 0x000fea0003800000 */
.L_x_316:
        /* <DEDUP_REMOVED lines=10> */
.L_x_319:
[----:B------:R-:W-:Y:S05]  /*e970*/  BSYNC B0 ;  /* 0x0000000000007941 */ /* 0x000fea0003800000 */
.L_x_318:
        /* <DEDUP_REMOVED lines=12> */
.L_x_321:
[----:B------:R-:W-:Y:S05]  /*ea40*/  BSYNC B0 ;  /* 0x0000000000007941 */ /* 0x000fea0003800000 */
.L_x_320:
        /* <DEDUP_REMOVED lines=13> */
.L_x_323:
[----:B------:R-:W-:Y:S05]  /*eb20*/  BSYNC B0 ;  /* 0x0000000000007941 */ /* 0x000fea0003800000 */
.L_x_322:
        /* <DEDUP_REMOVED lines=10> */
.L_x_325:
[----:B------:R-:W-:Y:S05]  /*ebd0*/  BSYNC B0 ;  /* 0x0000000000007941 */ /* 0x000fea0003800000 */
.L_x_324:
        /* <DEDUP_REMOVED lines=10> */
.L_x_327:
[----:B------:R-:W-:Y:S05]  /*ec80*/  BSYNC B0 ;  /* 0x0000000000007941 */ /* 0x000fea0003800000 */
.L_x_326:
        /* <DEDUP_REMOVED lines=12> */
.L_x_329:
[----:B------:R-:W-:Y:S05]  /*ed50*/  BSYNC B0 ;  /* 0x0000000000007941 */ /* 0x000fea0003800000 */
.L_x_328:
        /* <DEDUP_REMOVED lines=13> */
.L_x_331:
[----:B------:R-:W-:Y:S05]  /*ee30*/  BSYNC B0 ;  /* 0x0000000000007941 */ /* 0x000fea0003800000 */
.L_x_330:
        /* <DEDUP_REMOVED lines=10> */
.L_x_333:
[----:B------:R-:W-:Y:S05]  /*eee0*/  BSYNC B0 ;  /* 0x0000000000007941 */ /* 0x000fea0003800000 */
.L_x_332:
        /* <DEDUP_REMOVED lines=10> */
.L_x_335:
[----:B------:R-:W-:Y:S05]  /*ef90*/  BSYNC B0 ;  /* 0x0000000000007941 */ /* 0x000fea0003800000 */
.L_x_334:
        /* <DEDUP_REMOVED lines=12> */
.L_x_337:
[----:B------:R-:W-:Y:S05]  /*f060*/  BSYNC B0 ;  /* 0x0000000000007941 */ /* 0x000fea0003800000 */
.L_x_336:
[----:B-----5:R-:W-:Y:S01]  /*f070*/  HADD2.F32 R3, -RZ, R217.H0_H0 ;  /* 0x200000d9ff037230 */ /* 0x020fe20000004100 */
[----:B------:R-:W-:Y:S01]  /*f080*/  @P4 MOV R9, R21 ;  /* 0x0000001500094202 */ /* 0x000fe20000000f00 */
[----:B------:R-:W-:Y:S03]  /*f090*/  BSSY B0, `(.L_x_338) ;  /* 0x000000b000007945 */ /* 0x000fe60003800000 */
        /* <DEDUP_REMOVED lines=10> */
.L_x_339:
[----:B------:R-:W-:Y:S05]  /*f140*/  BSYNC B0 ;  /* 0x0000000000007941 */ /* 0x000fea0003800000 */
.L_x_338:
        /* <DEDUP_REMOVED lines=10> */
.L_x_341:
[----:B------:R-:W-:Y:S05]  /*f1f0*/  BSYNC B0 ;  /* 0x0000000000007941 */ /* 0x000fea0003800000 */
.L_x_340:
        /* <DEDUP_REMOVED lines=10> */
.L_x_343:
[----:B------:R-:W-:Y:S05]  /*f2a0*/  BSYNC B0 ;  /* 0x0000000000007941 */ /* 0x000fea0003800000 */
.L_x_342:
[----:B-----5:R-:W-:Y:S01]  /*f2b0*/  HADD2.F32 R3, -RZ, R217.H0_H0 ;  /* 0x200000d9ff037230 */ /* 0x020fe20000004100 */
[----:B------:R-:W-:Y:S01]  /*f2c0*/  IADD3 R8, R4, UR23, R216 ;  /* 0x0000001704087c10 */ /* 0x000fe2000fffe0d8 */
[----:B------:R-:W-:Y:S01]  /*f2d0*/  @P4 IMAD.MOV.U32 R9, RZ, RZ, R21 ;  /* 0x000000ffff094224 */ /* 0x000fe200078e0015 */
[----:B------:R-:W-:Y:S02]  /*f2e0*/  BSSY B0, `(.L_x_344) ;  /* 0x0000009000007945 */ /* 0x000fe40003800000 */
        /* <DEDUP_REMOVED lines=8> */
.L_x_345:
[----:B------:R-:W-:Y:S05]  /*f370*/  BSYNC B0 ;  /* 0x0000000000007941 */ /* 0x000fea0003800000 */
.L_x_344:
[----:B-----5:R-:W-:Y:S01]  /*f380*/  HADD2.F32 R3, -RZ, R217.H0_H0 ;  /* 0x200000d9ff037230 */ /* 0x020fe20000004100 */
[----:B------:R-:W-:Y:S01]  /*f390*/  BSSY B0, `(.L_x_346) ;  /* 0x000000b000007945 */ /* 0x000fe20003800000 */
[----:B------:R-:W-:-:S03]  /*f3a0*/  @P4 IMAD.MOV.U32 R9, RZ, RZ, R21 ;  /* 0x000000ffff094224 */ /* 0x000fc600078e0015 */
[----:B------:R-:W-:-:S04]  /*f3b0*/  FMUL R8, R3, UR8 ;  /* 0x0000000803087c20 */ /* 0x000fc80008400000 */
[----:B------:R-:W-:-:S05]  /*f3c0*/  FFMA R8, R123, UR13, R8 ;  /* 0x0000000d7b087c23 */ /* 0x000fca0008000008 */
[----:B------:R-:W-:Y:S02]  /*f3d0*/  F2FP.F16.F32.PACK_AB R3, RZ, R8 ;  /* 0x00000008ff03723e */ /* 0x000fe400000000ff */
[----:B------:R-:W-:-:S05]  /*f3e0*/  IADD3 R8, R4, UR23, R216 ;  /* 0x0000001704087c10 */ /* 0x000fca000fffe0d8 */
[----:B------:R0:W-:Y:S01]  /*f3f0*/  @P4 STG.E.U16 desc[UR24][R8.64+0x82], R3 ;  /* 0x0000820308004986 */ /* 0x0001e2000c101518 */
[----:B------:R-:W-:-:S04]  /*f400*/  LOP3.LUT P4, RZ, R2, 0x2000, RZ, 0xc0, !PT ;  /* 0x0000200002ff7812 */ /* 0x000fc8000788c0ff */
[----:B------:R-:W-:-:S13]  /*f410*/  ISETP.GT.AND P4, PT, R0, 0x80, P4 ;  /* 0x000000800000780c */ /* 0x000fda0002784270 */
[----:B0-----:R-:W-:Y:S05]  /*f420*/  @!P4 BRA `(.L_x_347) ;  /* 0x000000000004c947 */ /* 0x001fea0003800000 */
[----:B------:R0:W5:Y:S02]  /*f430*/  LDG.E.LTC128B.U16 R217, desc[UR24][R220.64+0x90] ;  /* 0x00009018dcd97981 */ /* 0x000164000c1e1520 */
.L_x_347:
[----:B------:R-:W-:Y:S05]  /*f440*/  BSYNC B0 ;  /* 0x0000000000007941 */ /* 0x000fea0003800000 */
.L_x_346:
        /* <DEDUP_REMOVED lines=10> */
.L_x_349:
[----:B------:R-:W-:Y:S05]  /*f4f0*/  BSYNC B0 ;  /* 0x0000000000007941 */ /* 0x000fea0003800000 */
.L_x_348:
        /* <DEDUP_REMOVED lines=10> */
.L_x_351:
[----:B------:R-:W-:Y:S05]  /*f5a0*/  BSYNC B0 ;  /* 0x0000000000007941 */ /* 0x000fea0003800000 */
.L_x_350:
        /* <DEDUP_REMOVED lines=12> */
.L_x_353:
[----:B------:R-:W-:Y:S05]  /*f670*/  BSYNC B0 ;  /* 0x0000000000007941 */ /* 0x000fea0003800000 */
.L_x_352:
        /* <DEDUP_REMOVED lines=12> */
.L_x_355:
[----:B------:R-:W-:Y:S05]  /*f740*/  BSYNC B0 ;  /* 0x0000000000007941 */ /* 0x000fea0003800000 */
.L_x_354:
        /* <DEDUP_REMOVED lines=10> */
.L_x_357:
[----:B------:R-:W-:Y:S05]  /*f7f0*/  BSYNC B0 ;  /* 0x0000000000007941 */ /* 0x000fea0003800000 */
.L_x_356:
        /* <DEDUP_REMOVED lines=10> */
.L_x_359:
[----:B------:R-:W-:Y:S05]  /*f8a0*/  BSYNC B0 ;  /* 0x0000000000007941 */ /* 0x000fea0003800000 */
.L_x_358:
        /* <DEDUP_REMOVED lines=12> */
.L_x_361:
[----:B------:R-:W-:Y:S05]  /*f970*/  BSYNC B0 ;  /* 0x0000000000007941 */ /* 0x000fea0003800000 */
.L_x_360:
        /* <DEDUP_REMOVED lines=12> */
.L_x_363:
[----:B------:R-:W-:Y:S05]  /*fa40*/  BSYNC B0 ;  /* 0x0000000000007941 */ /* 0x000fea0003800000 */
.L_x_362:
        /* <DEDUP_REMOVED lines=10> */
.L_x_365:
[----:B------:R-:W-:Y:S05]  /*faf0*/  BSYNC B0 ;  /* 0x0000000000007941 */ /* 0x000fea0003800000 */
.L_x_364:
        /* <DEDUP_REMOVED lines=10> */
.L_x_367:
[----:B------:R-:W-:Y:S05]  /*fba0*/  BSYNC B0 ;  /* 0x0000000000007941 */ /* 0x000fea0003800000 */
.L_x_366:
        /* <DEDUP_REMOVED lines=12> */
.L_x_369:
[----:B------:R-:W-:Y:S05]  /*fc70*/  BSYNC B0 ;  /* 0x0000000000007941 */ /* 0x000fea0003800000 */
.L_x_368:
        /* <DEDUP_REMOVED lines=12> */
.L_x_371:
[----:B------:R-:W-:Y:S05]  /*fd40*/  BSYNC B0 ;  /* 0x0000000000007941 */ /* 0x000fea0003800000 */
.L_x_370:
        /* <DEDUP_REMOVED lines=10> */
.L_x_373:
[----:B------:R-:W-:Y:S05]  /*fdf0*/  BSYNC B0 ;  /* 0x0000000000007941 */ /* 0x000fea0003800000 */
.L_x_372:
        /* <DEDUP_REMOVED lines=10> */
.L_x_375:
[----:B------:R-:W-:Y:S05]  /*fea0*/  BSYNC B0 ;  /* 0x0000000000007941 */ /* 0x000fea0003800000 */
.L_x_374:
        /* <DEDUP_REMOVED lines=12> */
.L_x_377:
[----:B------:R-:W-:Y:S05]  /*ff70*/  BSYNC B0 ;  /* 0x0000000000007941 */ /* 0x000fea0003800000 */
.L_x_376:
        /* <DEDUP_REMOVED lines=12> */
.L_x_379:
[----:B------:R-:W-:Y:S05]  /*10040*/  BSYNC B0 ;  /* 0x0000000000007941 */ /* 0x000fea0003800000 */
.L_x_378:
        /* <DEDUP_REMOVED lines=9> */
.L_x_381:
[----:B------:R-:W-:Y:S05]  /*100e0*/  BSYNC B0 ;  /* 0x0000000000007941 */ /* 0x000fea0003800000 */
.L_x_380:
        /* <DEDUP_REMOVED lines=10> */
.L_x_383:
[----:B------:R-:W-:Y:S05]  /*10190*/  BSYNC B0 ;  /* 0x0000000000007941 */ /* 0x000fea0003800000 */
.L_x_382:
        /* <DEDUP_REMOVED lines=8> */
[----:B------:R-:W-:-:S13]  /*10220*/  ISETP.GT.AND P4, PT, R0, 0x88, P6 ;  /* 0x000000880000780c */ /* 0x000fda0003784270 */
[----:B0-----:R-:W-:Y:S05]  /*10230*/  @!P4 BRA `(.L_x_385) ;  /* 0x000000000004c947 */ /* 0x001fea0003800000 */
[----:B------:R0:W5:Y:S02]  /*10240*/  LDG.E.LTC128B.U16 R217, desc[UR24][R18.64+0xd2] ;  /* 0x0000d21812d97981 */ /* 0x000164000c1e1520 */
.L_x_385:
[----:B------:R-:W-:Y:S05]  /*10250*/  BSYNC B0 ;  /* 0x0000000000007941 */ /* 0x000fea0003800000 */
.L_x_384:
        /* <DEDUP_REMOVED lines=8> */
[----:B------:R-:W-:-:S13]  /*102e0*/  ISETP.GT.AND P4, PT, R0, 0x80, P3 ;  /* 0x000000800000780c */ /* 0x000fda0001f84270 */
[----:B0-----:R-:W-:Y:S05]  /*102f0*/  @!P4 BRA `(.L_x_387) ;  /* 0x000000000004c947 */ /* 0x001fea0003800000 */
[----:B------:R0:W5:Y:S02]  /*10300*/  LDG.E.LTC128B.U16 R217, desc[UR24][R220.64+0xe0] ;  /* 0x0000e018dcd97981 */ /* 0x000164000c1e1520 */
.L_x_387:
[----:B------:R-:W-:Y:S05]  /*10310*/  BSYNC B0 ;  /* 0x0000000000007941 */ /* 0x000fea0003800000 */
.L_x_386:
        /* <DEDUP_REMOVED lines=9> */
.L_x_389:
[----:B------:R-:W-:Y:S05]  /*103b0*/  BSYNC B0 ;  /* 0x0000000000007941 */ /* 0x000fea0003800000 */
.L_x_388:
        /* <DEDUP_REMOVED lines=9> */
.L_x_391:
[----:B------:R-:W-:Y:S05]  /*10450*/  BSYNC B0 ;  /* 0x0000000000007941 */ /* 0x000fea0003800000 */
.L_x_390:
        /* <DEDUP_REMOVED lines=11> */
.L_x_393:
[----:B------:R-:W-:Y:S05]  /*10510*/  BSYNC B0 ;  /* 0x0000000000007941 */ /* 0x000fea0003800000 */
.L_x_392:
        /* <DEDUP_REMOVED lines=11> */
.L_x_395:
[----:B------:R-:W-:Y:S05]  /*105d0*/  BSYNC B0 ;  /* 0x0000000000007941 */ /* 0x000fea0003800000 */
.L_x_394:
        /* <DEDUP_REMOVED lines=9> */
.L_x_397:
[----:B------:R-:W-:Y:S05]  /*10670*/  BSYNC B0 ;  /* 0x0000000000007941 */ /* 0x000fea0003800000 */
.L_x_396:
        /* <DEDUP_REMOVED lines=9> */
.L_x_399:
[----:B------:R-:W-:Y:S05]  /*10710*/  BSYNC B0 ;  /* 0x0000000000007941 */ /* 0x000fea0003800000 */
.L_x_398:
        /* <DEDUP_REMOVED lines=11> */
.L_x_401:
[----:B------:R-:W-:Y:S05]  /*107d0*/  BSYNC B0 ;  /* 0x0000000000007941 */ /* 0x000fea0003800000 */
.L_x_400:
[----:B-----5:R-:W-:Y:S01]  /*107e0*/  HADD2.F32 R3, -RZ, R217.H0_H0 ;  /* 0x200000d9ff037230 */ /* 0x020fe20000004100 */
[----:B------:R-:W-:-:S04]  /*107f0*/  IADD3 R20, R4, UR23, R216 ;  /* 0x0000001704147c10 */ /* 0x000fc8000fffe0d8 */
[----:B------:R-:W-:-:S04]  /*10800*/  FMUL R6, R3, UR8 ;  /* 0x0000000803067c20 */ /* 0x000fc80008400000 */
[----:B------:R-:W-:-:S05]  /*10810*/  FFMA R6, R151, UR13, R6 ;  /* 0x0000000d97067c23 */ /* 0x000fca0008000006 */
[----:B------:R-:W-:-:S05]  /*10820*/  F2FP.F16.F32.PACK_AB R6, RZ, R6 ;  /* 0x00000006ff06723e */ /* 0x000fca00000000ff */
[----:B------:R1:W-:Y:S01]  /*10830*/  @P4 STG.E.U16 desc[UR24][R20.64+0xf2], R6 ;  /* 0x0000f20614004986 */ /* 0x0003e2000c101518 */
[----:B------:R-:W-:-:S13]  /*10840*/  ISETP.GT.AND P4, PT, R0, 0xc0, P5 ;  /* 0x000000c00000780c */ /* 0x000fda0002f84270 */
[----:B------:R-:W2:Y:S01]  /*10850*/  @P4 LDG.E.LTC128B.U16 R217, desc[UR24][R228.64] ;  /* 0x00000018e4d94981 */ /* 0x000ea2000c1e1520 */
[----:B------:R-:W-:Y:S01]  /*10860*/  IMAD.U32 R7, RZ, RZ, UR18 ;  /* 0x00000012ff077e24 */ /* 0x000fe2000f8e00ff */
[----:B------:R-:W-:Y:S01]  /*10870*/  UIMAD UR9, UR19, 0x180, URZ ;  /* 0x00000180130978a4 */ /* 0x000fe2000f8e023f */
[----:B------:R-:W-:Y:S02]  /*10880*/  BSSY B0, `(.L_x_402) ;  /* 0x000000d000007945 */ /* 0x000fe40003800000 */
[----:B------:R-:W-:-:S04]  /*10890*/  IMAD.WIDE.U32 R4, R7, 0x180, R4 ;  /* 0x0000018007047825 */ /* 0x000fc800078e0004 */
[----:B------:R-:W-:Y:S02]  /*108a0*/  VIADD R7, R5, UR9 ;  /* 0x0000000905077c36 */ /* 0x000fe40008000000 */
[----:B-1----:R-:W-:Y:S02]  /*108b0*/  @P4 IMAD.MOV.U32 R6, RZ, RZ, R4 ;  /* 0x000000ffff064224 */ /* 0x002fe400078e0004 */
        /* <DEDUP_REMOVED lines=9> */
.L_x_403:
[----:B------:R-:W-:Y:S05]  /*10950*/  BSYNC B0 ;  /* 0x0000000000007941 */ /* 0x000fea0003800000 */
.L_x_402:
[----:B-----5:R-:W-:Y:S01]  /*10960*/  HADD2.F32 R3, -RZ, R217.H0_H0 ;  /* 0x200000d9ff037230 */ /* 0x020fe20000004100 */
[----:B------:R-:W-:Y:S01]  /*10970*/  ISETP.GT.AND P5, PT, R0, 0xc8, P5 ;  /* 0x000000c80000780c */ /* 0x000fe20002fa4270 */
[----:B------:R-:W-:Y:S01]  /*10980*/  @P4 IMAD.MOV.U32 R12, RZ, RZ, R4 ;  /* 0x000000ffff0c4224 */ /* 0x000fe200078e0004 */
[----:B------:R-:W-:Y:S01]  /*10990*/  BSSY B0, `(.L_x_404) ;  /* 0x000000e000007945 */ /* 0x000fe20003800000 */
[----:B------:R-:W-:Y:S02]  /*109a0*/  @P4 IMAD.MOV.U32 R13, RZ, RZ, R7 ;  /* 0x000000ffff0d4224 */ /* 0x000fe400078e0007 */
[----:B------:R-:W-:Y:S01]  /*109b0*/  FMUL R6, R3, UR8 ;  /* 0x0000000803067c20 */ /* 0x000fe20008400000 */
[----:B------:R-:W-:-:S03]  /*109c0*/  VIADD R9, R5, UR9 ;  /* 0x0000000905097c36 */ /* 0x000fc60008000000 */
[----:B------:R-:W-:-:S05]  /*109d0*/  FFMA R6, R25, UR13, R6 ;  /* 0x0000000d19067c23 */ /* 0x000fca0008000006 */
[----:B------:R-:W-:-:S04]  /*109e0*/  F2FP.F16.F32.PACK_AB R6, RZ, R6 ;  /* 0x00000006ff06723e */ /* 0x000fc800000000ff */
[----:B------:R-:W-:-:S05]  /*109f0*/  PRMT R3, R6, 0x7610, R3 ;  /* 0x0000761006037816 */ /* 0x000fca0000000003 */
[----:B------:R2:W-:Y:S01]  /*10a00*/  @P4 STG.E.U16 desc[UR24][R12.64+0x2], R3 ;  /* 0x000002030c004986 */ /* 0x0005e2000c101518 */
[----:B------:R-:W-:-:S04]  /*10a10*/  IADD3 R10, P4, R4, UR23, RZ ;  /* 0x00000017040a7c10 */ /* 0x000fc8000ff9e0ff */
[----:B------:R-:W-:Y:S02]  /*10a20*/  IADD3.X R11, R7, UR6, RZ, P4, !PT ;  /* 0x00000006070b7c10 */ /* 0x000fe4000a7fe4ff */
[----:B------:R-:W-:-:S04]  /*10a30*/  IADD3 R6, P4, R4, UR23, RZ ;  /* 0x0000001704067c10 */ /* 0x000fc8000ff9e0ff */
[----:B------:R-:W-:Y:S01]  /*10a40*/  IADD3.X R7, R9, UR6, RZ, P4, !PT ;  /* 0x0000000609077c10 */ /* 0x000fe2000a7fe4ff */
[----:B--2---:R-:W-:Y:S08]  /*10a50*/  @!P5 BRA `(.L_x_405) ;  /* 0x000000000004d947 */ /* 0x004ff00003800000 */
[----:B------:R2:W5:Y:S02]  /*10a60*/  LDG.E.LTC128B.U16 R217, desc[UR24][R14.64] ;  /* 0x000000180ed97981 */ /* 0x000564000c1e1520 */
.L_x_405:
[----:B------:R-:W-:Y:S05]  /*10a70*/  BSYNC B0 ;  /* 0x0000000000007941 */ /* 0x000fea0003800000 */
.L_x_404:
[----:B-----5:R-:W-:Y:S01]  /*10a80*/  HADD2.F32 R3, -RZ, R217.H0_H0 ;  /* 0x200000d9ff037230 */ /* 0x020fe20000004100 */
[----:B------:R-:W-:Y:S01]  /*10a90*/  LOP3.LUT P4, RZ, R2, 0x2, RZ, 0xc0, !PT ;  /* 0x0000000202ff7812 */ /* 0x000fe2000788c0ff */
[----:B------:R-:W-:Y:S03]  /*10aa0*/  BSSY B0, `(.L_x_406) ;  /* 0x0000008000007945 */ /* 0x000fe60003800000 */
[----:B------:R-:W-:Y:S01]  /*10ab0*/  FMUL R3, R3, UR8 ;  /* 0x0000000803037c20 */ /* 0x000fe20008400000 */
[----:B------:R-:W-:-:S03]  /*10ac0*/  ISETP.GT.AND P4, PT, R0, 0xc8, P4 ;  /* 0x000000c80000780c */ /* 0x000fc60002784270 */
[----:B------:R-:W-:-:S05]  /*10ad0*/  FFMA R3, R26, UR13, R3 ;  /* 0x0000000d1a037c23 */ /* 0x000fca0008000003 */
[----:B------:R-:W-:-:S05]  /*10ae0*/  F2FP.F16.F32.PACK_AB R3, RZ, R3 ;  /* 0x00000003ff03723e */ /* 0x000fca00000000ff */
[----:B------:R0:W-:Y:S01]  /*10af0*/  @P5 STG.E.U16 desc[UR24][R10.64], R3 ;  /* 0x000000030a005986 */ /* 0x0001e2000c101518 */
[----:B------:R-:W-:Y:S05]  /*10b00*/  @!P4 BRA `(.L_x_407) ;  /* 0x000000000004c947 */ /* 0x000fea0003800000 */
[----:B------:R0:W5:Y:S02]  /*10b10*/  LDG.E.LTC128B.U16 R217, desc[UR24][R22.64+0x2] ;  /* 0x0000021816d97981 */ /* 0x000164000c1e1520 */
.L_x_407:
[----:B------:R-:W-:Y:S05]  /*10b20*/  BSYNC B0 ;  /* 0x0000000000007941 */ /* 0x000fea0003800000 */
.L_x_406:
[----:B0----5:R-:W-:Y:S01]  /*10b30*/  HADD2.F32 R3, -RZ, R217.H0_H0 ;  /* 0x200000d9ff037230 */ /* 0x021fe20000004100 */
[----:B------:R-:W-:Y:S01]  /*10b40*/  LOP3.LUT P5, RZ, R2, 0x4, RZ, 0xc0, !PT ;  /* 0x0000000402ff7812 */ /* 0x000fe200078ac0ff */
[----:B------:R-:W-:Y:S03]  /*10b50*/  BSSY B0, `(.L_x_408) ;  /* 0x0000009000007945 */ /* 0x000fe60003800000 */
[----:B------:R-:W-:-:S04]  /*10b60*/  FMUL R10, R3, UR8 ;  /* 0x00000008030a7c20 */ /* 0x000fc80008400000 */
[----:B------:R-:W-:-:S05]  /*10b70*/  FFMA R10, R27, UR13, R10 ;  /* 0x0000000d1b0a7c23 */ /* 0x000fca000800000a */
[----:B------:R-:W-:Y:S01]  /*10b80*/  F2FP.F16.F32.PACK_AB R3, RZ, R10 ;  /* 0x0000000aff03723e */ /* 0x000fe200000000ff */
[----:B------:R-:W-:-:S05]  /*10b90*/  VIADD R10, R4, UR23 ;  /* 0x00000017040a7c36 */ /* 0x000fca0008000000 */
[----:B------:R0:W-:Y:S01]  /*10ba0*/  @P4 STG.E.U16 desc[UR24][R10.64+0x2], R3 ;  /* 0x000002030a004986 */ /* 0x0001e2000c101518 */
[----:B------:R-:W-:-:S13]  /*10bb0*/  ISETP.GT.AND P4, PT, R0, 0xc0, P5 ;  /* 0x000000c00000780c */ /* 0x000fda0002f84270 */
[----:B0-----:R-:W-:Y:S05]  /*10bc0*/  @!P4 BRA `(.L_x_409) ;  /* 0x000000000004c947 */ /* 0x001fea0003800000 */
[----:B------:R0:W5:Y:S02]  /*10bd0*/  LDG.E.LTC128B.U16 R217, desc[UR24][R222.64+0x10] ;  /* 0x00001018ded97981 */ /* 0x000164000c1e1520 */
.L_x_409:
[----:B------:R-:W-:Y:S05]  /*10be0*/  BSYNC B0 ;  /* 0x0000000000007941 */ /* 0x000fea0003800000 */
.L_x_408:
[----:B-----5:R-:W-:Y:S01]  /*10bf0*/  HADD2.F32 R3, -RZ, R217.H0_H0 ;  /* 0x200000d9ff037230 */ /* 0x020fe20000004100 */
[----:B------:R-:W-:Y:S01]  /*10c00*/  LOP3.LUT P5, RZ, R2, 0x8, RZ, 0xc0, !PT ;  /* 0x0000000802ff7812 */ /* 0x000fe200078ac0ff */
        /* <DEDUP_REMOVED lines=9> */
.L_x_411:
[----:B------:R-:W-:Y:S05]  /*10ca0*/  BSYNC B0 ;  /* 0x0000000000007941 */ /* 0x000fea0003800000 */
.L_x_410:
        /* <DEDUP_REMOVED lines=13> */
.L_x_413:
[----:B------:R-:W-:Y:S05]  /*10d80*/  BSYNC B0 ;  /* 0x0000000000007941 */ /* 0x000fea0003800000 */
.L_x_412:
        /* <DEDUP_REMOVED lines=9> */
.L_x_415:
[----:B------:R-:W-:Y:S05]  /*10e20*/  BSYNC B0 ;  /* 0x0000000000007941 */ /* 0x000fea0003800000 */
.L_x_414:
[----:B-----5:R-:W-:Y:S01]  /*10e30*/  HADD2.F32 R3, -RZ, R217.H0_H0 ;  /* 0x200000d9ff037230 */ /* 0x020fe20000004100 */
[----:B------:R-:W-:Y:S01]  /*10e40*/  LOP3.LUT P5, RZ, R2, 0x10, RZ, 0xc0, !PT ;  /* 0x0000001002ff7812 */ /* 0x000fe200078ac0ff */
[----:B------:R-:W-:Y:S01]  /*10e50*/  @P4 IMAD.MOV.U32 R11, RZ, RZ, R7 ;  /* 0x000000ffff0b4224 */ /* 0x000fe200078e0007 */
[----:B------:R-:W-:Y:S02]  /*10e60*/  BSSY B0, `(.L_x_416) ;  /* 0x0000009000007945 */ /* 0x000fe40003800000 */
        /* <DEDUP_REMOVED lines=8> */
.L_x_417:
[----:B------:R-:W-:Y:S05]  /*10ef0*/  BSYNC B0 ;  /* 0x0000000000007941 */ /* 0x000fea0003800000 */
.L_x_416:
[----:B-----5:R-:W-:Y:S01]  /*10f00*/  HADD2.F32 R3, -RZ, R217.H0_H0 ;  /* 0x200000d9ff037230 */ /* 0x020fe20000004100 */
[----:B------:R-:W-:Y:S01]  /*10f10*/  LOP3.LUT P5, RZ, R2, 0x400000, RZ, 0xc0, !PT ;  /* 0x0040000002ff7812 */ /* 0x000fe200078ac0ff */
[----:B------:R-:W-:Y:S01]  /*10f20*/  @P4 IMAD.MOV.U32 R10, RZ, RZ, R4 ;  /* 0x000000ffff0a4224 */ /* 0x000fe200078e0004 */
[----:B------:R-:W-:Y:S01]  /*10f30*/  BSSY B0, `(.L_x_418) ;  /* 0x0000009000007945 */ /* 0x000fe20003800000 */
        /* <DEDUP_REMOVED lines=8> */
.L_x_419:
[----:B------:R-:W-:Y:S05]  /*10fc0*/  BSYNC B0 ;  /* 0x0000000000007941 */ /* 0x000fea0003800000 */
.L_x_418:
        /* <DEDUP_REMOVED lines=13> */
.L_x_421:
[----:B------:R-:W-:Y:S05]  /*110a0*/  BSYNC B0 ;  /* 0x0000000000007941 */ /* 0x000fea0003800000 */
.L_x_420:
[----:B-----5:R-:W-:Y:S01]  /*110b0*/  HADD2.F32 R3, -RZ, R217.H0_H0 ;  /* 0x200000d9ff037230 */ /* 0x020fe20000004100 */
[----:B------:R-:W-:Y:S01]  /*110c0*/  BSSY B0, `(.L_x_422) ;  /* 0x000000a000007945 */ /* 0x000fe20003800000 */
[----:B------:R-:W-:Y:S02]  /*110d0*/  VIADD R10, R4, UR23 ;  /* 0x00000017040a7c36 */ /* 0x000fe40008000000 */
        /* <DEDUP_REMOVED lines=8> */
.L_x_423:
[----:B------:R-:W-:Y:S05]  /*11160*/  BSYNC B0 ;  /* 0x0000000000007941 */ /* 0x000fea0003800000 */
.L_x_422:
        /* <DEDUP_REMOVED lines=12> */
.L_x_425:
[----:B------:R-:W-:Y:S05]  /*11230*/  BSYNC B0 ;  /* 0x0000000000007941 */ /* 0x000fea0003800000 */
.L_x_424:
        /* <DEDUP_REMOVED lines=12> */
.L_x_427:
[----:B------:R-:W-:Y:S05]  /*11300*/  BSYNC B0 ;  /* 0x0000000000007941 */ /* 0x000fea0003800000 */
.L_x_426:
        /* <DEDUP_REMOVED lines=13> */
.L_x_429:
[----:B------:R-:W-:Y:S05]  /*113e0*/  BSYNC B0 ;  /* 0x0000000000007941 */ /* 0x000fea0003800000 */
.L_x_428:
        /* <DEDUP_REMOVED lines=11> */
.L_x_431:
[----:B------:R-:W-:Y:S05]  /*114a0*/  BSYNC B0 ;  /* 0x0000000000007941 */ /* 0x000fea0003800000 */
.L_x_430:
        /* <DEDUP_REMOVED lines=12> */
.L_x_433:
[----:B------:R-:W-:Y:S05]  /*11570*/  BSYNC B0 ;  /* 0x0000000000007941 */ /* 0x000fea0003800000 */
.L_x_432:
        /* <DEDUP_REMOVED lines=12> */
.L_x_435:
[----:B------:R-:W-:Y:S05]  /*11640*/  BSYNC B0 ;  /* 0x0000000000007941 */ /* 0x000fea0003800000 */
.L_x_434:
        /* <DEDUP_REMOVED lines=13> */
.L_x_437:
[----:B------:R-:W-:Y:S05]  /*11720*/  BSYNC B0 ;  /* 0x0000000000007941 */ /* 0x000fea0003800000 */
.L_x_436:
        /* <DEDUP_REMOVED lines=11> */
.L_x_439:
[----:B------:R-:W-:Y:S05]  /*117e0*/  BSYNC B0 ;  /* 0x0000000000007941 */ /* 0x000fea0003800000 */
.L_x_438:
        /* <DEDUP_REMOVED lines=12> */
.L_x_441:
[----:B------:R-:W-:Y:S05]  /*118b0*/  BSYNC B0 ;  /* 0x0000000000007941 */ /* 0x000fea0003800000 */
.L_x_440:
        /* <DEDUP_REMOVED lines=12> */
.L_x_443:
[----:B------:R-:W-:Y:S05]  /*11980*/  BSYNC B0 ;  /* 0x0000000000007941 */ /* 0x000fea0003800000 */
.L_x_442:
        /* <DEDUP_REMOVED lines=13> */
.L_x_445:
[----:B------:R-:W-:Y:S05]  /*11a60*/  BSYNC B0 ;  /* 0x0000000000007941 */ /* 0x000fea0003800000 */
.L_x_444:
        /* <DEDUP_REMOVED lines=11> */
.L_x_447:
[----:B------:R-:W-:Y:S05]  /*11b20*/  BSYNC B0 ;  /* 0x0000000000007941 */ /* 0x000fea0003800000 */
.L_x_446:
        /* <DEDUP_REMOVED lines=12> */
.L_x_449:
[----:B------:R-:W-:Y:S05]  /*11bf0*/  BSYNC B0 ;  /* 0x0000000000007941 */ /* 0x000fea0003800000 */
.L_x_448:
        /* <DEDUP_REMOVED lines=12> */
.L_x_451:
[----:B------:R-:W-:Y:S05]  /*11cc0*/  BSYNC B0 ;  /* 0x0000000000007941 */ /* 0x000fea0003800000 */
.L_x_450:
        /* <DEDUP_REMOVED lines=13> */
.L_x_453:
[----:B------:R-:W-:Y:S05]  /*11da0*/  BSYNC B0 ;  /* 0x0000000000007941 */ /* 0x000fea0003800000 */
.L_x_452:
        /* <DEDUP_REMOVED lines=11> */
.L_x_455:
[----:B------:R-:W-:Y:S05]  /*11e60*/  BSYNC B0 ;  /* 0x0000000000007941 */ /* 0x000fea0003800000 */
.L_x_454:
        /* <DEDUP_REMOVED lines=12> */
.L_x_457:
[----:B------:R-:W-:Y:S05]  /*11f30*/  BSYNC B0 ;  /* 0x0000000000007941 */ /* 0x000fea0003800000 */
.L_x_456:
        /* <DEDUP_REMOVED lines=12> */
.L_x_459:
[----:B------:R-:W-:Y:S05]  /*12000*/  BSYNC B0 ;  /* 0x0000000000007941 */ /* 0x000fea0003800000 */
.L_x_458:
        /* <DEDUP_REMOVED lines=13> */
.L_x_461:
[----:B------:R-:W-:Y:S05]  /*120e0*/  BSYNC B0 ;  /* 0x0000000000007941 */ /* 0x000fea0003800000 */
.L_x_460:
        /* <DEDUP_REMOVED lines=11> */
.L_x_463:
[----:B------:R-:W-:Y:S05]  /*121a0*/  BSYNC B0 ;  /* 0x0000000000007941 */ /* 0x000fea0003800000 */
.L_x_462:
        /* <DEDUP_REMOVED lines=12> */
.L_x_465:
[----:B------:R-:W-:Y:S05]  /*12270*/  BSYNC B0 ;  /* 0x0000000000007941 */ /* 0x000fea0003800000 */
.L_x_464:
        /* <DEDUP_REMOVED lines=12> */
.L_x_467:
[----:B------:R-:W-:Y:S05]  /*12340*/  BSYNC B0 ;  /* 0x0000000000007941 */ /* 0x000fea0003800000 */
.L_x_466:
        /* <DEDUP_REMOVED lines=13> */
.L_x_469:
[----:B------:R-:W-:Y:S05]  /*12420*/  BSYNC B0 ;  /* 0x0000000000007941 */ /* 0x000fea0003800000 */
.L_x_468:
        /* <DEDUP_REMOVED lines=11> */
.L_x_471:
[----:B------:R-:W-:Y:S05]  /*124e0*/  BSYNC B0 ;  /* 0x0000000000007941 */ /* 0x000fea0003800000 */
.L_x_470:
        /* <DEDUP_REMOVED lines=12> */
.L_x_473:
[----:B------:R-:W-:Y:S05]  /*125b0*/  BSYNC B0 ;  /* 0x0000000000007941 */ /* 0x000fea0003800000 */
.L_x_472:
[----:B-----5:R-:W-:Y:S01]  /*125c0*/  HADD2.F32 R3, -RZ, R217.H0_H0 ;  /* 0x200000d9ff037230 */ /* 0x020fe20000004100 */
[----:B------:R-:W-:Y:S01]  /*125d0*/  @P4 MOV R10, R4 ;  /* 0x00000004000a4202 */ /* 0x000fe20000000f00 */
[----:B------:R-:W-:Y:S01]  /*125e0*/  @P4 IMAD.MOV.U32 R11, RZ, RZ, R9 ;  /* 0x000000ffff0b4224 */ /* 0x000fe200078e0009 */
[----:B------:R-:W-:Y:S01]  /*125f0*/  LOP3.LUT P5, RZ, R2, 0x1000, RZ, 0xc0, !PT ;  /* 0x0000100002ff7812 */ /* 0x000fe200078ac0ff */
[----:B------:R-:W-:Y:S01]  /*12600*/  BSSY B0, `(.L_x_474) ;  /* 0x0000008000007945 */ /* 0x000fe20003800000 */
[----:B------:R-:W-:-:S04]  /*12610*/  FMUL R3, R3, UR8 ;  /* 0x0000000803037c20 */ /* 0x000fc80008400000 */
[----:B------:R-:W-:-:S05]  /*12620*/  FFMA R3, R60, UR13, R3 ;  /* 0x0000000d3c037c23 */ /* 0x000fca0008000003 */
[----:B------:R-:W-:-:S05]  /*12630*/  F2FP.F16.F32.PACK_AB R3, RZ, R3 ;  /* 0x00000003ff03723e */ /* 0x000fca00000000ff */
[----:B------:R0:W-:Y:S01]  /*12640*/  @P4 STG.E.U16 desc[UR24][R10.64+0x90], R3 ;  /* 0x000090030a004986 */ /* 0x0001e2000c101518 */
[----:B------:R-:W-:-:S13]  /*12650*/  ISETP.GT.AND P4, PT, R0, 0xc0, P5 ;  /* 0x000000c00000780c */ /* 0x000fda0002f84270 */
[----:B0-----:R-:W-:Y:S05]  /*12660*/  @!P4 BRA `(.L_x_475) ;  /* 0x000000000004c947 */ /* 0x001fea0003800000 */
[----:B------:R0:W5:Y:S02]  /*12670*/  LDG.E.LTC128B.U16 R217, desc[UR24][R222.64+0x92] ;  /* 0x00009218ded97981 */ /* 0x000164000c1e1520 */
.L_x_475:
[----:B------:R-:W-:Y:S05]  /*12680*/  BSYNC B0 ;  /* 0x0000000000007941 */ /* 0x000fea0003800000 */
.L_x_474:
        /* <DEDUP_REMOVED lines=13> */
.L_x_477:
[----:B------:R-:W-:Y:S05]  /*12760*/  BSYNC B0 ;  /* 0x0000000000007941 */ /* 0x000fea0003800000 */
.L_x_476:
        /* <DEDUP_REMOVED lines=11> */
.L_x_479:
[----:B------:R-:W-:Y:S05]  /*12820*/  BSYNC B0 ;  /* 0x0000000000007941 */ /* 0x000fea0003800000 */
.L_x_478:
        /* <DEDUP_REMOVED lines=12> */
.L_x_481:
[----:B------:R-:W-:Y:S05]  /*128f0*/  BSYNC B0 ;  /* 0x0000000000007941 */ /* 0x000fea0003800000 */
.L_x_480:
        /* <DEDUP_REMOVED lines=12> */
.L_x_483:
[----:B------:R-:W-:Y:S05]  /*129c0*/  BSYNC B0 ;  /* 0x0000000000007941 */ /* 0x000fea0003800000 */
.L_x_482:
        /* <DEDUP_REMOVED lines=13> */
.L_x_485:
[----:B------:R-:W-:Y:S05]  /*12aa0*/  BSYNC B0 ;  /* 0x0000000000007941 */ /* 0x000fea0003800000 */
.L_x_484:
        /* <DEDUP_REMOVED lines=11> */
.L_x_487:
[----:B------:R-:W-:Y:S05]  /*12b60*/  BSYNC B0 ;  /* 0x0000000000007941 */ /* 0x000fea0003800000 */
.L_x_486:
        /* <DEDUP_REMOVED lines=12> */
.L_x_489:
[----:B------:R-:W-:Y:S05]  /*12c30*/  BSYNC B0 ;  /* 0x0000000000007941 */ /* 0x000fea0003800000 */
.L_x_488:
        /* <DEDUP_REMOVED lines=12> */
.L_x_491:
[----:B------:R-:W-:Y:S05]  /*12d00*/  BSYNC B0 ;  /* 0x0000000000007941 */ /* 0x000fea0003800000 */
.L_x_490:
        /* <DEDUP_REMOVED lines=13> */
.L_x_493:
[----:B------:R-:W-:Y:S05]  /*12de0*/  BSYNC B0 ;  /* 0x0000000000007941 */ /* 0x000fea0003800000 */
.L_x_492:
        /* <DEDUP_REMOVED lines=11> */
.L_x_495:
[----:B------:R-:W-:Y:S05]  /*12ea0*/  BSYNC B0 ;  /* 0x0000000000007941 */ /* 0x000fea0003800000 */
.L_x_494:
        /* <DEDUP_REMOVED lines=12> */
.L_x_497:
[----:B------:R-:W-:Y:S05]  /*12f70*/  BSYNC B0 ;  /* 0x0000000000007941 */ /* 0x000fea0003800000 */
.L_x_496:
        /* <DEDUP_REMOVED lines=12> */
.L_x_499:
[----:B------:R-:W-:Y:S05]  /*13040*/  BSYNC B0 ;  /* 0x0000000000007941 */ /* 0x000fea0003800000 */
.L_x_498:
        /* <DEDUP_REMOVED lines=13> */
.L_x_501:
[----:B------:R-:W-:Y:S05]  /*13120*/  BSYNC B0 ;  /* 0x0000000000007941 */ /* 0x000fea0003800000 */
.L_x_500:
        /* <DEDUP_REMOVED lines=11> */
.L_x_503:
[----:B------:R-:W-:Y:S05]  /*131e0*/  BSYNC B0 ;  /* 0x0000000000007941 */ /* 0x000fea0003800000 */
.L_x_502:
[----:B------:R-:W-:Y:S01]  /*131f0*/  LOP3.LUT P5, RZ, R2, 0x20, RZ, 0xc0, !PT ;  /* 0x0000002002ff7812 */ /* 0x000fe200078ac0ff */
[----:B-----5:R-:W-:Y:S01]  /*13200*/  HADD2.F32 R2, -RZ, R217.H0_H0 ;  /* 0x200000d9ff027230 */ /* 0x020fe20000004100 */
[----:B------:R-:W-:Y:S04]  /*13210*/  BSSY B0, `(.L_x_504) ;  /* 0x000000b000007945 */ /* 0x000fe80003800000 */
[----:B------:R-:W-:-:S04]  /*13220*/  FMUL R2, R2, UR8 ;  /* 0x0000000802027c20 */ /* 0x000fc80008400000 */
[----:B------:R-:W-:-:S05]  /*13230*/  FFMA R2, R75, UR13, R2 ;  /* 0x0000000d4b027c23 */ /* 0x000fca0008000002 */
[----:B------:R-:W-:Y:S01]  /*13240*/  F2FP.F16.F32.PACK_AB R3, RZ, R2 ;  /* 0x00000002ff03723e */ /* 0x000fe200000000ff */
[----:B------:R-:W-:-:S03]  /*13250*/  VIADD R2, R4, UR23 ;  /* 0x0000001704027c36 */ /* 0x000fc60008000000 */
[----:B------:R-:W-:Y:S01]  /*13260*/  PRMT R10, R3, 0x7610, R10 ;  /* 0x00007610030a7816 */ /* 0x000fe2000000000a */
[----:B------:R-:W-:-:S05]  /*13270*/  @P4 IMAD.MOV.U32 R3, RZ, RZ, R7 ;  /* 0x000000ffff034224 */ /* 0x000fca00078e0007 */
[----:B------:R0:W-:Y:S01]  /*13280*/  @P4 STG.E.U16 desc[UR24][R2.64+0xc2], R10 ;  /* 0x0000c20a02004986 */ /* 0x0001e2000c101518 */
[----:B------:R-:W-:-:S13]  /*13290*/  ISETP.GT.AND P4, PT, R0, 0xc0, P5 ;  /* 0x000000c00000780c */ /* 0x000fda0002f84270 */
[----:B0-----:R-:W-:Y:S05]  /*132a0*/  @!P4 BRA `(.L_x_505) ;  /* 0x000000000004c947 */ /* 0x001fea0003800000 */
[----:B------:R0:W5:Y:S02]  /*132b0*/  LDG.E.LTC128B.U16 R217, desc[UR24][R222.64+0xd0] ;  /* 0x0000d018ded97981 */ /* 0x000164000c1e1520 */
.L_x_505:
[----:B------:R-:W-:Y:S05]  /*132c0*/  BSYNC B0 ;  /* 0x0000000000007941 */ /* 0x000fea0003800000 */
.L_x_504:
[----:B-----5:R-:W-:Y:S01]  /*132d0*/  HADD2.F32 R2, -RZ, R217.H0_H0 ;  /* 0x200000d9ff027230 */ /* 0x020fe20000004100 */
[----:B------:R-:W-:Y:S04]  /*132e0*/  BSSY B0, `(.L_x_506) ;  /* 0x000000b000007945 */ /* 0x000fe80003800000 */
[----:B------:R-:W-:Y:S01]  /*132f0*/  FMUL R3, R2, UR8 ;  /* 0x0000000802037c20 */ /* 0x000fe20008400000 */
[----:B------:R-:W-:-:S03]  /*13300*/  @P4 IMAD.MOV.U32 R2, RZ, RZ, R4 ;  /* 0x000000ffff024224 */ /* 0x000fc600078e0004 */
        /* <DEDUP_REMOVED lines=8> */
.L_x_507:
[----:B------:R-:W-:Y:S05]  /*13390*/  BSYNC B0 ;  /* 0x0000000000007941 */ /* 0x000fea0003800000 */
.L_x_506:
[----:B-----5:R-:W-:Y:S01]  /*133a0*/  HADD2.F32 R2, -RZ, R217.H0_H0 ;  /* 0x200000d9ff027230 */ /* 0x020fe20000004100 */
[----:B------:R-:W-:Y:S01]  /*133b0*/  ISETP.GT.AND P5, PT, R0, 0xc8, P5 ;  /* 0x000000c80000780c */ /* 0x000fe20002fa4270 */
[----:B------:R-:W-:Y:S01]  /*133c0*/  @P4 IMAD.MOV.U32 R3, RZ, RZ, R9 ;  /* 0x000000ffff034224 */ /* 0x000fe200078e0009 */
[----:B------:R-:W-:Y:S02]  /*133d0*/  BSSY B0, `(.L_x_508) ;  /* 0x0000009000007945 */ /* 0x000fe40003800000 */
[----:B------:R-:W-:-:S04]  /*133e0*/  FMUL R2, R2, UR8 ;  /* 0x0000000802027c20 */ /* 0x000fc80008400000 */
[----:B------:R-:W-:-:S05]  /*133f0*/  FFMA R2, R77, UR13, R2 ;  /* 0x0000000d4d027c23 */ /* 0x000fca0008000002 */
[----:B------:R-:W-:-:S04]  /*13400*/  F2FP.F16.F32.PACK_AB R2, RZ, R2 ;  /* 0x00000002ff02723e */ /* 0x000fc800000000ff */
[----:B------:R-:W-:Y:S01]  /*13410*/  PRMT R10, R2, 0x7610, R10 ;  /* 0x00007610020a7816 */ /* 0x000fe2000000000a */
[----:B------:R-:W-:-:S05]  /*13420*/  @P4 IMAD.MOV.U32 R2, RZ, RZ, R4 ;  /* 0x000000ffff024224 */ /* 0x000fca00078e0004 */
[----:B------:R0:W-:Y:S01]  /*13430*/  @P4 STG.E.U16 desc[UR24][R2.64+0xd2], R10 ;  /* 0x0000d20a02004986 */ /* 0x0001e2000c101518 */
[----:B------:R-:W-:Y:S05]  /*13440*/  @!P5 BRA `(.L_x_509) ;  /* 0x000000000004d947 */ /* 0x000fea0003800000 */
[----:B------:R0:W5:Y:S02]  /*13450*/  LDG.E.LTC128B.U16 R217, desc[UR24][R22.64+0xd0] ;  /* 0x0000d01816d97981 */ /* 0x000164000c1e1520 */
.L_x_509:
[----:B------:R-:W-:Y:S05]  /*13460*/  BSYNC B0 ;  /* 0x0000000000007941 */ /* 0x000fea0003800000 */
.L_x_508:
[----:B0----5:R-:W-:Y:S01]  /*13470*/  HADD2.F32 R2, -RZ, R217.H0_H0 ;  /* 0x200000d9ff027230 */ /* 0x021fe20000004100 */
[----:B------:R-:W-:Y:S01]  /*13480*/  ISETP.GT.AND P4, PT, R0, 0xc8, P6 ;  /* 0x000000c80000780c */ /* 0x000fe20003784270 */
[----:B------:R-:W-:Y:S03]  /*13490*/  BSSY B0, `(.L_x_510) ;  /* 0x000000a000007945 */ /* 0x000fe60003800000 */
[----:B------:R-:W-:Y:S01]  /*134a0*/  FMUL R3, R2, UR8 ;  /* 0x0000000802037c20 */ /* 0x000fe20008400000 */
[----:B------:R-:W-:-:S03]  /*134b0*/  VIADD R2, R4, UR23 ;  /* 0x0000001704027c36 */ /* 0x000fc60008000000 */
[----:B------:R-:W-:-:S05]  /*134c0*/  FFMA R3, R78, UR13, R3 ;  /* 0x0000000d4e037c23 */ /* 0x000fca0008000003 */
[----:B------:R-:W-:-:S04]  /*134d0*/  F2FP.F16.F32.PACK_AB R3, RZ, R3 ;  /* 0x00000003ff03723e */ /* 0x000fc800000000ff */
[----:B------:R-:W-:Y:S01]  /*134e0*/  PRMT R10, R3, 0x7610, R10 ;  /* 0x00007610030a7816 */ /* 0x000fe2000000000a */
[----:B------:R-:W-:-:S05]  /*134f0*/  @P5 IMAD.MOV.U32 R3, RZ, RZ, R7 ;  /* 0x000000ffff035224 */ /* 0x000fca00078e0007 */
[----:B------:R0:W-:Y:S01]  /*13500*/  @P5 STG.E.U16 desc[UR24][R2.64+0xd0], R10 ;  /* 0x0000d00a02005986 */ /* 0x0001e2000c101518 */
[----:B------:R-:W-:Y:S05]  /*13510*/  @!P4 BRA `(.L_x_511) ;  /* 0x000000000004c947 */ /* 0x000fea0003800000 */
[----:B------:R0:W5:Y:S02]  /*13520*/  LDG.E.LTC128B.U16 R217, desc[UR24][R22.64+0xd2] ;  /* 0x0000d21816d97981 */ /* 0x000164000c1e1520 */
.L_x_511:
[----:B------:R-:W-:Y:S05]  /*13530*/  BSYNC B0 ;  /* 0x0000000000007941 */ /* 0x000fea0003800000 */
.L_x_510:
[----:B0----5:R-:W-:Y:S01]  /*13540*/  HADD2.F32 R2, -RZ, R217.H0_H0 ;  /* 0x200000d9ff027230 */ /* 0x021fe20000004100 */
[----:B------:R-:W-:Y:S01]  /*13550*/  ISETP.GT.AND P5, PT, R0, 0xc0, P3 ;  /* 0x000000c00000780c */ /* 0x000fe20001fa4270 */
[----:B------:R-:W-:Y:S03]  /*13560*/  BSSY B0, `(.L_x_512) ;  /* 0x000000a000007945 */ /* 0x000fe60003800000 */
[----:B------:R-:W-:-:S04]  /*13570*/  FMUL R2, R2, UR8 ;  /* 0x0000000802027c20 */ /* 0x000fc80008400000 */
[----:B------:R-:W-:-:S05]  /*13580*/  FFMA R2, R79, UR13, R2 ;  /* 0x0000000d4f027c23 */ /* 0x000fca0008000002 */
[----:B------:R-:W-:Y:S01]  /*13590*/  F2FP.F16.F32.PACK_AB R3, RZ, R2 ;  /* 0x00000002ff03723e */ /* 0x000fe200000000ff */
[----:B------:R-:W-:-:S03]  /*135a0*/  VIADD R2, R4, UR23 ;  /* 0x0000001704027c36 */ /* 0x000fc60008000000 */
[----:B------:R-:W-:Y:S01]  /*135b0*/  PRMT R10, R3, 0x7610, R10 ;  /* 0x00007610030a7816 */ /* 0x000fe2000000000a */
[----:B------:R-:W-:-:S05]  /*135c0*/  @P4 IMAD.MOV.U32 R3, RZ, RZ, R7 ;  /* 0x000000ffff034224 */ /* 0x000fca00078e0007 */
[----:B------:R0:W-:Y:S01]  /*135d0*/  @P4 STG.E.U16 desc[UR24][R2.64+0xd2], R10 ;  /* 0x0000d20a02004986 */ /* 0x0001e2000c101518 */
[----:B------:R-:W-:Y:S05]  /*135e0*/  @!P5 BRA `(.L_x_513) ;  /* 0x000000000004d947 */ /* 0x000fea0003800000 */
[----:B------:R0:W5:Y:S02]  /*135f0*/  LDG.E.LTC128B.U16 R217, desc[UR24][R222.64+0xe0] ;  /* 0x0000e018ded97981 */ /* 0x000164000c1e1520 */
.L_x_513:
[----:B------:R-:W-:Y:S05]  /*13600*/  BSYNC B0 ;  /* 0x0000000000007941 */ /* 0x000fea0003800000 */
.L_x_512:
[----:B0----5:R-:W-:Y:S01]  /*13610*/  HADD2.F32 R2, -RZ, R217.H0_H0 ;  /* 0x200000d9ff027230 */ /* 0x021fe20000004100 */
[----:B------:R-:W-:Y:S01]  /*13620*/  ISETP.GT.AND P4, PT, R0, 0xc0, P2 ;  /* 0x000000c00000780c */ /* 0x000fe20001784270 */
[----:B------:R-:W-:Y:S03]  /*13630*/  BSSY B0, `(.L_x_514) ;  /* 0x000000a000007945 */ /* 0x000fe60003800000 */
[----:B------:R-:W-:Y:S01]  /*13640*/  FMUL R3, R2, UR8 ;  /* 0x0000000802037c20 */ /* 0x000fe20008400000 */
[----:B------:R-:W-:-:S03]  /*13650*/  @P5 IMAD.MOV.U32 R2, RZ, RZ, R4 ;  /* 0x000000ffff025224 */ /* 0x000fc600078e0004 */
[----:B------:R-:W-:-:S05]  /*13660*/  FFMA R3, R80, UR13, R3 ;  /* 0x0000000d50037c23 */ /* 0x000fca0008000003 */
[----:B------:R-:W-:-:S04]  /*13670*/  F2FP.F16.F32.PACK_AB R3, RZ, R3 ;  /* 0x00000003ff03723e */ /* 0x000fc800000000ff */
[----:B------:R-:W-:Y:S01]  /*13680*/  PRMT R10, R3, 0x7610, R10 ;  /* 0x00007610030a7816 */ /* 0x000fe2000000000a */
[----:B------:R-:W-:-:S05]  /*13690*/  @P5 IMAD.MOV.U32 R3, RZ, RZ, R9 ;  /* 0x000000ffff035224 */ /* 0x000fca00078e0009 */
[----:B------:R0:W-:Y:S01]  /*136a0*/  @P5 STG.E.U16 desc[UR24][R2.64+0xe0], R10 ;  /* 0x0000e00a02005986 */ /* 0x0001e2000c101518 */
[----:B------:R-:W-:Y:S05]  /*136b0*/  @!P4 BRA `(.L_x_515) ;  /* 0x000000000004c947 */ /* 0x000fea0003800000 */
[----:B------:R0:W5:Y:S02]  /*136c0*/  LDG.E.LTC128B.U16 R217, desc[UR24][R222.64+0xe2] ;  /* 0x0000e218ded97981 */ /* 0x000164000c1e1520 */
.L_x_515:
[----:B------:R-:W-:Y:S05]  /*136d0*/  BSYNC B0 ;  /* 0x0000000000007941 */ /* 0x000fea0003800000 */
.L_x_514:
[----:B0----5:R-:W-:Y:S01]  /*136e0*/  HADD2.F32 R2, -RZ, R217.H0_H0 ;  /* 0x200000d9ff027230 */ /* 0x021fe20000004100 */
        /* <DEDUP_REMOVED lines=11> */
.L_x_517:
[----:B------:R-:W-:Y:S05]  /*137a0*/  BSYNC B0 ;  /* 0x0000000000007941 */ /* 0x000fea0003800000 */
.L_x_516:
        /* <DEDUP_REMOVED lines=12> */
.L_x_519:
[----:B------:R-:W-:Y:S05]  /*13870*/  BSYNC B0 ;  /* 0x0000000000007941 */ /* 0x000fea0003800000 */
.L_x_518:
        /* <DEDUP_REMOVED lines=12> */
.L_x_521:
[----:B------:R-:W-:Y:S05]  /*13940*/  BSYNC B0 ;  /* 0x0000000000007941 */ /* 0x000fea0003800000 */
.L_x_520:
        /* <DEDUP_REMOVED lines=12> */
.L_x_523:
[----:B------:R-:W-:Y:S05]  /*13a10*/  BSYNC B0 ;  /* 0x0000000000007941 */ /* 0x000fea0003800000 */
.L_x_522:
[----:B0----5:R-:W-:Y:S01]  /*13a20*/  HADD2.F32 R2, -RZ, R217.H0_H0 ;  /* 0x200000d9ff027230 */ /* 0x021fe20000004100 */
[----:B------:R-:W-:Y:S01]  /*13a30*/  ISETP.GT.AND P1, PT, R0, 0xc8, P1 ;  /* 0x000000c80000780c */ /* 0x000fe20000f24270 */
[----:B------:R-:W-:Y:S01]  /*13a40*/  @P2 IMAD.MOV.U32 R8, RZ, RZ, R4 ;  /* 0x000000ffff082224 */ /* 0x000fe200078e0004 */
[----:B------:R-:W-:Y:S02]  /*13a50*/  BSSY B0, `(.L_x_524) ;  /* 0x0000007000007945 */ /* 0x000fe40003800000 */
[----:B------:R-:W-:-:S04]  /*13a60*/  FMUL R2, R2, UR8 ;  /* 0x0000000802027c20 */ /* 0x000fc80008400000 */
[----:B------:R-:W-:-:S05]  /*13a70*/  FFMA R2, R85, UR13, R2 ;  /* 0x0000000d55027c23 */ /* 0x000fca0008000002 */
[----:B------:R-:W-:-:S05]  /*13a80*/  F2FP.F16.F32.PACK_AB R2, RZ, R2 ;  /* 0x00000002ff02723e */ /* 0x000fca00000000ff */
[----:B------:R0:W-:Y:S01]  /*13a90*/  @P2 STG.E.U16 desc[UR24][R8.64+0xf2], R2 ;  /* 0x0000f20208002986 */ /* 0x0001e2000c101518 */
[----:B------:R-:W-:Y:S05]  /*13aa0*/  @!P1 BRA `(.L_x_525) ;  /* 0x0000000000049947 */ /* 0x000fea0003800000 */
[----:B------:R0:W5:Y:S02]  /*13ab0*/  LDG.E.LTC128B.U16 R217, desc[UR24][R22.64+0xf0] ;  /* 0x0000f01816d97981 */ /* 0x000164000c1e1520 */
.L_x_525:
[----:B------:R-:W-:Y:S05]  /*13ac0*/  BSYNC B0 ;  /* 0x0000000000007941 */ /* 0x000fea0003800000 */
.L_x_524:
        /* <DEDUP_REMOVED lines=12> */
.L_x_527:
[----:B------:R-:W-:Y:S05]  /*13b90*/  BSYNC B0 ;  /* 0x0000000000007941 */ /* 0x000fea0003800000 */
.L_x_526:
[----:B-----5:R-:W-:Y:S02]  /*13ba0*/  HADD2.F32 R217, -RZ, R217.H0_H0 ;  /* 0x200000d9ffd97230 */ /* 0x020fe40000004100 */
[----:B------:R-:W-:-:S03]  /*13bb0*/  VIADD R4, R4, UR23 ;  /* 0x0000001704047c36 */ /* 0x000fc60008000000 */
[----:B0-----:R-:W-:-:S04]  /*13bc0*/  FMUL R0, R217, UR8 ;  /* 0x00000008d9007c20 */ /* 0x001fc80008400000 */
[----:B------:R-:W-:Y:S01]  /*13bd0*/  FFMA R0, R87, UR13, R0 ;  /* 0x0000000d57007c23 */ /* 0x000fe20008000000 */
[----:B------:R-:W-:Y:S06]  /*13be0*/  @!P0 EXIT ;  /* 0x000000000000894d */ /* 0x000fec0003800000 */
[----:B------:R-:W-:Y:S01]  /*13bf0*/  F2FP.F16.F32.PACK_AB R0, RZ, R0 ;  /* 0x00000000ff00723e */ /* 0x000fe200000000ff */
[----:B------:R-:W-:-:S05]  /*13c00*/  IMAD.MOV.U32 R5, RZ, RZ, R7 ;  /* 0x000000ffff057224 */ /* 0x000fca00078e0007 */
[----:B------:R-:W-:Y:S01]  /*13c10*/  STG.E.U16 desc[UR24][R4.64+0xf2], R0 ;  /* 0x0000f20004007986 */ /* 0x000fe2000c101518 */
[----:B------:R-:W-:Y:S05]  /*13c20*/  EXIT ;  /* 0x000000000000794d */ /* 0x000fea0003800000 */
.L_x_25:
[----:B------:R-:W2:Y:S01]  /*13c30*/  LDL.LU R8, [R1+0xc] ;  /* 0x00000c0001087983 */ /* 0x000ea20000300800 */
[----:B------:R-:W-:-:S03]  /*13c40*/  ULDC.64 UR4, c[0x0][0x5c8] ;  /* 0x0001720000047ab9 */ /* 0x000fc60000000a00 */
[----:B------:R-:W3:Y:S04]  /*13c50*/  LDL.LU R9, [R1+0x18] ;  /* 0x0000180001097983 */ /* 0x000ee80000300800 */
[----:B------:R-:W4:Y:S04]  /*13c60*/  LDL.LU R11, [R1+0x20] ;  /* 0x00002000010b7983 */ /* 0x000f280000300800 */
[----:B------:R-:W5:Y:S04]  /*13c70*/  LDL.LU R12, [R1+0x38] ;  /* 0x00003800010c7983 */ /* 0x000f680000300800 */
        /* <DEDUP_REMOVED lines=36> */
[----:B------:R-:W5:Y:S01]  /*13ec0*/  LDL.LU R216, [R1+0xdc] ;  /* 0x0000dc0001d87983 */ /* 0x000f620000300800 */
[----:B------:R-:W-:-:S03]  /*13ed0*/  LEA R4, P1, R6, UR4, 0x1 ;  /* 0x0000000406047c11 */ /* 0x000fc6000f8208ff */
[----:B------:R-:W5:Y:S04]  /*13ee0*/  LDL.LU R23, [R1+0xe0] ;  /* 0x0000e00001177983 */ /* 0x000f680000300800 */
[----:B------:R-:W5:Y:S04]  /*13ef0*/  LDL.LU R22, [R1+0xe4] ;  /* 0x0000e40001167983 */ /* 0x000f680000300800 */
[----:B------:R-:W5:Y:S04]  /*13f00*/  LDL.LU R21, [R1+0xe8] ;  /* 0x0000e80001157983 */ /* 0x000f680000300800 */
[----:B------:R-:W5:Y:S01]  /*13f10*/  LDL.LU R20, [R1+0xec] ;  /* 0x0000ec0001147983 */ /* 0x000f620000300800 */
[----:B------:R-:W-:-:S03]  /*13f20*/  LEA.HI.X R5, R6, UR5, R2, 0x1, P1 ;  /* 0x0000000506057c11 */ /* 0x000fc600088f0c02 */
[----:B------:R-:W5:Y:S04]  /*13f30*/  LDL.LU R19, [R1+0xf0] ;  /* 0x0000f00001137983 */ /* 0x000f680000300800 */
[----:B------:R-:W5:Y:S04]  /*13f40*/  LDL.LU R18, [R1+0xf4] ;  /* 0x0000f40001127983 */ /* 0x000f680000300800 */
[----:B------:R-:W5:Y:S04]  /*13f50*/  LDL.LU R17, [R1+0xf8] ;  /* 0x0000f80001117983 */ /* 0x000f680000300800 */
[----:B------:R-:W5:Y:S04]  /*13f60*/  LDL.LU R16, [R1+0xfc] ;  /* 0x0000fc0001107983 */ /* 0x000f680000300800 */
[----:B------:R-:W3:Y:S04]  /*13f70*/  LDL.LU R2, [R1+0x4] ;  /* 0x0000040001027983 */ /* 0x000ee80000300800 */
[----:B------:R-:W4:Y:S04]  /*13f80*/  LDL.LU R6, [R1] ;  /* 0x0000000001067983 */ /* 0x000f280000300800 */
[----:B------:R-:W5:Y:S01]  /*13f90*/  LDL.LU R7, [R1+0x8] ;  /* 0x0000080001077983 */ /* 0x000f620000300800 */
[----:B------:R-:W-:Y:S01]  /*13fa0*/  ISETP.GT.AND P2, PT, R3, 0x1, PT ;  /* 0x000000010300780c */ /* 0x000fe20003f44270 */
[----:B------:R-:W-:-:S02]  /*13fb0*/  USHF.L.U32 UR5, UR6, 0x1, URZ ;  /* 0x0000000106057899 */ /* 0x000fc4000800063f */
[----:B------:R-:W-:Y:S01]  /*13fc0*/  USHF.L.U64.HI UR4, UR6, 0x1, UR9 ;  /* 0x0000000106047899 */ /* 0x000fe20008010209 */
[----:B------:R-:W-:Y:S01]  /*13fd0*/  ISETP.GT.AND P1, PT, R0, RZ, P2 ;  /* 0x000000ff0000720c */ /* 0x000fe20001724270 */
[----:B--2---:R-:W-:-:S05]  /*13fe0*/  FMUL R8, R8, UR13 ;  /* 0x0000000d08087c20 */ /* 0x004fca0008400000 */
[----:B------:R-:W-:Y:S01]  /*13ff0*/  F2FP.F16.F32.PACK_AB R8, RZ, R8 ;  /* 0x00000008ff08723e */ /* 0x000fe200000000ff */
[----:B---3--:R-:W-:Y:S01]  /*14000*/  FMUL R2, R2, UR13 ;  /* 0x0000000d02027c20 */ /* 0x008fe20008400000 */
[----:B----4-:R-:W-:-:S04]  /*14010*/  FMUL R6, R6, UR13 ;  /* 0x0000000d06067c20 */ /* 0x010fc80008400000 */
[----:B------:R-:W-:Y:S01]  /*14020*/  F2FP.F16.F32.PACK_AB R2, RZ, R2 ;  /* 0x00000002ff02723e */ /* 0x000fe200000000ff */
[----:B-----5:R-:W-:Y:S01]  /*14030*/  FMUL R7, R7, UR13 ;  /* 0x0000000d07077c20 */ /* 0x020fe20008400000 */
[----:B------:R-:W-:-:S03]  /*14040*/  F2FP.F16.F32.PACK_AB R6, RZ, R6 ;  /* 0x00000006ff06723e */ /* 0x000fc600000000ff */
[----:B------:R1:W-:Y:S01]  /*14050*/  @P1 STG.E.U16 desc[UR24][R4.64+0x2], R2 ;  /* 0x0000020204001986 */ /* 0x0003e2000c101518 */
[----:B------:R-:W-:Y:S02]  /*14060*/  ISETP.GT.AND P1, PT, R0, 0x8, P5 ;  /* 0x000000080000780c */ /* 0x000fe40002f24270 */
[----:B------:R-:W-:Y:S01]  /*14070*/  F2FP.F16.F32.PACK_AB R7, RZ, R7 ;  /* 0x00000007ff07723e */ /* 0x000fe200000000ff */
[----:B------:R2:W-:Y:S03]  /*14080*/  @P0 STG.E.U16 desc[UR24][R4.64], R6 ;  /* 0x0000000604000986 */ /* 0x0005e6000c101518 */
[----:B-1----:R-:W-:Y:S02]  /*14090*/  PRMT R2, R7, 0x7610, R2 ;  /* 0x0000761007027816 */ /* 0x002fe40000000002 */
[----:B--2---:R-:W-:-:S04]  /*140a0*/  IADD3 R6, P0, R4, UR5, RZ ;  /* 0x0000000504067c10 */ /* 0x004fc8000ff1e0ff */
[----:B------:R-:W-:-:S05]  /*140b0*/  IADD3.X R7, R5, UR4, RZ, P0, !PT ;  /* 0x0000000405077c10 */ /* 0x000fca00087fe4ff */
[----:B------:R1:W-:Y:S04]  /*140c0*/  @P1 STG.E.U16 desc[UR24][R6.64], R2 ;  /* 0x0000000206001986 */ /* 0x0003e8000c101518 */
[----:B-1----:R-:W2:Y:S01]  /*140d0*/  LDL.LU R2, [R1+0x10] ;  /* 0x0000100001027983 */ /* 0x002ea20000300800 */
[----:B------:R-:W-:Y:S01]  /*140e0*/  ISETP.GT.AND P0, PT, R0, 0x8, P2 ;  /* 0x000000080000780c */ /* 0x000fe20001704270 */
[----:B------:R-:W-:-:S12]  /*140f0*/  FMUL R9, R9, UR13 ;  /* 0x0000000d09097c20 */ /* 0x000fd80008400000 */
[----:B------:R1:W-:Y:S04]  /*14100*/  @P0 STG.E.U16 desc[UR24][R6.64+0x2], R8 ;  /* 0x0000020806000986 */ /* 0x0003e8000c101518 */
[----:B-1----:R-:W3:Y:S01]  /*14110*/  LDL.LU R8, [R1+0x14] ;  /* 0x0000140001087983 */ /* 0x002ee20000300800 */
[C---:B------:R-:W-:Y:S02]  /*14120*/  ISETP.GT.AND P2, PT, R3.reuse, 0x8, PT ;  /* 0x000000080300780c */ /* 0x040fe40003f44270 */
[----:B------:R-:W-:Y:S02]  /*14130*/  ISETP.GT.AND P3, PT, R3, 0x9, PT ;  /* 0x000000090300780c */ /* 0x000fe40003f64270 */
[C---:B------:R-:W-:Y:S02]  /*14140*/  ISETP.GT.AND P0, PT, R0.reuse, RZ, P2 ;  /* 0x000000ff0000720c */ /* 0x040fe40001704270 */
[----:B------:R-:W-:-:S02]  /*14150*/  ISETP.GT.AND P1, PT, R0, RZ, P3 ;  /* 0x000000ff0000720c */ /* 0x000fc40001f24270 */
[----:B------:R-:W-:Y:S01]  /*14160*/  ISETP.GT.AND P2, PT, R0, 0x8, P2 ;  /* 0x000000080000780c */ /* 0x000fe20001744270 */
[----:B--2---:R-:W-:-:S05]  /*14170*/  FMUL R2, R2, UR13 ;  /* 0x0000000d02027c20 */ /* 0x004fca0008400000 */
[----:B------:R-:W-:-:S04]  /*14180*/  F2FP.F16.F32.PACK_AB R2, RZ, R2 ;  /* 0x00000002ff02723e */ /* 0x000fc800000000ff */
[----:B------:R-:W-:Y:S02]  /*14190*/  PRMT R10, R2, 0x7610, R10 ;  /* 0x00007610020a7816 */ /* 0x000fe4000000000a */
[----:B------:R-:W-:Y:S02]  /*141a0*/  F2FP.F16.F32.PACK_AB R2, RZ, R9 ;  /* 0x00000009ff02723e */ /* 0x000fe400000000ff */
[----:B------:R-:W2:Y:S04]  /*141b0*/  LDL.LU R9, [R1+0x1c] ;  /* 0x00001c0001097983 */ /* 0x000ea80000300800 */
[----:B------:R1:W-:Y:S01]  /*141c0*/  @P0 STG.E.U16 desc[UR24][R4.64+0x10], R10 ;  /* 0x0000100a04000986 */ /* 0x0003e2000c101518 */
[----:B---3--:R-:W-:Y:S01]  /*141d0*/  FMUL R8, R8, UR13 ;  /* 0x0000000d08087c20 */ /* 0x008fe20008400000 */
[----:B------:R-:W-:-:S04]  /*141e0*/  ISETP.GT.AND P0, PT, R0, 0x8, P3 ;  /* 0x000000080000780c */ /* 0x000fc80001f04270 */
[----:B------:R-:W-:-:S05]  /*141f0*/  F2FP.F16.F32.PACK_AB R8, RZ, R8 ;  /* 0x00000008ff08723e */ /* 0x000fca00000000ff */
[----:B------:R3:W-:Y:S04]  /*14200*/  @P1 STG.E.U16 desc[UR24][R4.64+0x12], R8 ;  /* 0x0000120804001986 */ /* 0x0007e8000c101518 */
[----:B------:R2:W-:Y:S01]  /*14210*/  @P2 STG.E.U16 desc[UR24][R6.64+0x10], R2 ;  /* 0x0000100206002986 */ /* 0x0005e2000c101518 */
[----:B------:R-:W-:Y:S01]  /*14220*/  ISETP.GT.AND P3, PT, R3, 0x10, PT ;  /* 0x000000100300780c */ /* 0x000fe20003f64270 */
[----:B------:R-:W-:Y:S01]  /*14230*/  USHF.L.U32 UR11, UR14, 0x1, URZ ;  /* 0x000000010e0b7899 */ /* 0x000fe2000800063f */
[----:B-1----:R-:W-:Y:S01]  /*14240*/  IMAD.U32 R10, RZ, RZ, UR5 ;  /* 0x00000005ff0a7e24 */ /* 0x002fe2000f8e00ff */
[----:B------:R-:W-:Y:S02]  /*14250*/  USHF.L.U32 UR16, UR18, 0x8, URZ ;  /* 0x0000000812107899 */ /* 0x000fe4000800063f */
[----:B------:R-:W-:-:S02]  /*14260*/  USHF.L.U64.HI UR10, UR14, 0x1, UR21 ;  /* 0x000000010e0a7899 */ /* 0x000fc40008010215 */
[----:B------:R-:W-:Y:S02]  /*14270*/  USHF.L.U64.HI UR12, UR18, 0x8, UR19 ;  /* 0x00000008120c7899 */ /* 0x000fe40008010213 */
[----:B---3--:R-:W-:Y:S02]  /*14280*/  IMAD.U32 R8, RZ, RZ, UR16 ;  /* 0x00000010ff087e24 */ /* 0x008fe4000f8e00ff */
[----:B--2---:R-:W-:-:S05]  /*14290*/  FMUL R2, R9, UR13 ;  /* 0x0000000d09027c20 */ /* 0x004fca0008400000 */
[----:B------:R-:W-:-:S05]  /*142a0*/  F2FP.F16.F32.PACK_AB R2, RZ, R2 ;  /* 0x00000002ff02723e */ /* 0x000fca00000000ff */
[----:B------:R1:W-:Y:S01]  /*142b0*/  @P0 STG.E.U16 desc[UR24][R6.64+0x12], R2 ;  /* 0x0000120206000986 */ /* 0x0003e2000c101518 */
[----:B------:R-:W-:Y:S01]  /*142c0*/  ISETP.GT.AND P0, PT, R0, RZ, P3 ;  /* 0x000000ff0000720c */ /* 0x000fe20001f04270 */
[----:B-1----:R-:W-:-:S05]  /*142d0*/  FMUL R2, R11, UR13 ;  /* 0x0000000d0b027c20 */ /* 0x002fca0008400000 */
[----:B------:R-:W-:-:S07]  /*142e0*/  F2FP.F16.F32.PACK_AB R2, RZ, R2 ;  /* 0x00000002ff02723e */ /* 0x000fce00000000ff */
[----:B------:R1:W-:Y:S01]  /*142f0*/  @P0 STG.E.U16 desc[UR24][R4.64+0x20], R2 ;  /* 0x0000200204000986 */ /* 0x0003e2000c101518 */
[----:B------:R-:W-:Y:S01]  /*14300*/  IADD3 R10, P0, P1, R10, UR11, R4 ;  /* 0x0000000b0a0a7c10 */ /* 0x000fe2000f91e004 */
[----:B-1----:R-:W-:-:S05]  /*14310*/  IMAD.U32 R2, RZ, RZ, UR4 ;  /* 0x00000004ff027e24 */ /* 0x002fca000f8e00ff */
[----:B------:R-:W-:Y:S01]  /*14320*/  IADD3.X R11, R2, UR10, R5, P0, P1 ;  /* 0x0000000a020b7c10 */ /* 0x000fe200087e2405 */
[----:B------:R-:W-:Y:S01]  /*14330*/  IMAD.U32 R2, RZ, RZ, UR12 ;  /* 0x0000000cff027e24 */ /* 0x000fe2000f8e00ff */
[----:B------:R-:W-:-:S04]  /*14340*/  IADD3 R8, P0, P1, R4, UR5, R8 ;  /* 0x0000000504087c10 */ /* 0x000fc8000f91e008 */
[----:B------:R-:W-:Y:S02]  /*14350*/  IADD3.X R9, R5, UR4, R2, P0, P1 ;  /* 0x0000000405097c10 */ /* 0x000fe400087e2402 */
[----:B------:R-:W2:Y:S01]  /*14360*/  LDL.LU R2, [R1+0x24] ;  /* 0x0000240001027983 */ /* 0x000ea20000300800 */
[----:B------:R-:W-:-:S04]  /*14370*/  ISETP.GT.AND P2, PT, R3, 0x11, PT ;  /* 0x000000110300780c */ /* 0x000fc80003f44270 */
[----:B------:R-:W-:Y:S01]  /*14380*/  ISETP.GT.AND P0, PT, R0, RZ, P2 ;  /* 0x000000ff0000720c */ /* 0x000fe20001704270 */
[----:B--2---:R-:W-:-:S05]  /*14390*/  FMUL R2, R2, UR13 ;  /* 0x0000000d02027c20 */ /* 0x004fca0008400000 */
[----:B------:R-:W-:-:S07]  /*143a0*/  F2FP.F16.F32.PACK_AB R2, RZ, R2 ;  /* 0x00000002ff02723e */ /* 0x000fce00000000ff */
[----:B------:R1:W-:Y:S04]  /*143b0*/  @P0 STG.E.U16 desc[UR24][R4.64+0x22], R2 ;  /* 0x0000220204000986 */ /* 0x0003e8000c101518 */
[----:B-1----:R-:W2:Y:S01]  /*143c0*/  LDL.LU R2, [R1+0x28] ;  /* 0x0000280001027983 */ /* 0x002ea20000300800 */
[----:B------:R-:W-:Y:S01]  /*143d0*/  ISETP.GT.AND P0, PT, R0, 0x8, P3 ;  /* 0x000000080000780c */ /* 0x000fe20001f04270 */
        /* <DEDUP_REMOVED lines=9> */
[----:B------:R-:W-:-:S04]  /*14470*/  ISETP.GT.AND P2, PT, R3, 0x18, PT ;  /* 0x000000180300780c */ /* 0x000fc80003f44270 */
[----:B------:R-:W-:Y:S01]  /*14480*/  ISETP.GT.AND P0, PT, R0, RZ, P2 ;  /* 0x000000ff0000720c */ /* 0x000fe20001704270 */
[----:B--2---:R-:W-:-:S05]  /*14490*/  FMUL R2, R2, UR13 ;  /* 0x0000000d02027c20 */ /* 0x004fca0008400000 */
[----:B------:R-:W-:-:S07]  /*144a0*/  F2FP.F16.F32.PACK_AB R2, RZ, R2 ;  /* 0x00000002ff02723e */ /* 0x000fce00000000ff */
[----:B------:R1:W-:Y:S04]  /*144b0*/  @P0 STG.E.U16 desc[UR24][R4.64+0x30], R2 ;  /* 0x0000300204000986 */ /* 0x0003e8000c101518 */
[----:B-1----:R-:W2:Y:S01]  /*144c0*/  LDL.LU R2, [R1+0x34] ;  /* 0x0000340001027983 */ /* 0x002ea20000300800 */
[----:B------:R-:W-:-:S04]  /*144d0*/  ISETP.GT.AND P1, PT, R3, 0x19, PT ;  /* 0x000000190300780c */ /* 0x000fc80003f24270 */
[----:B------:R-:W-:Y:S01]  /*144e0*/  ISETP.GT.AND P0, PT, R0, RZ, P1 ;  /* 0x000000ff0000720c */ /* 0x000fe20000f04270 */
[----:B------:R-:W-:Y:S01]  /*144f0*/  FMUL R12, R12, UR13 ;  /* 0x0000000d0c0c7c20 */ /* 0x000fe20008400000 */
[----:B--2---:R-:W-:-:S05]  /*14500*/  FMUL R2, R2, UR13 ;  /* 0x0000000d02027c20 */ /* 0x004fca0008400000 */
[----:B------:R-:W-:-:S06]  /*14510*/  F2FP.F16.F32.PACK_AB R2, RZ, R2 ;  /* 0x00000002ff02723e */ /* 0x000fcc00000000ff */
[----:B------:R1:W-:Y:S02]  /*14520*/  @P0 STG.E.U16 desc[UR24][R4.64+0x32], R2 ;  /* 0x0000320204000986 */ /* 0x0003e4000c101518 */
[----:B-1----:R-:W-:Y:S02]  /*14530*/  F2FP.F16.F32.PACK_AB R2, RZ, R12 ;  /* 0x0000000cff02723e */ /* 0x002fe400000000ff */
[----:B------:R-:W2:Y:S01]  /*14540*/  LDL.LU R12, [R1+0x3c] ;  /* 0x00003c00010c7983 */ /* 0x000ea20000300800 */
[----:B------:R-:W-:-:S13]  /*14550*/  ISETP.GT.AND P0, PT, R0, 0x8, P2 ;  /* 0x000000080000780c */ /* 0x000fda0001704270 */
[----:B------:R1:W-:Y:S01]  /*14560*/  @P0 STG.E.U16 desc[UR24][R6.64+0x30], R2 ;  /* 0x0000300206000986 */ /* 0x0003e2000c101518 */
[----:B--2---:R-:W-:-:S05]  /*14570*/  FMUL R12, R12, UR13 ;  /* 0x0000000d0c0c7c20 */ /* 0x004fca0008400000 */
[----:B------:R-:W-:-:S04]  /*14580*/  F2FP.F16.F32.PACK_AB R12, RZ, R12 ;  /* 0x0000000cff0c723e */ /* 0x000fc800000000ff */
[----:B-1----:R-:W-:Y:S02]  /*14590*/  PRMT R2, R12, 0x7610, R2 ;  /* 0x000076100c027816 */ /* 0x002fe40000000002 */
[----:B------:R-:W2:Y:S01]  /*145a0*/  LDL.LU R12, [R1+0x40] ;  /* 0x00004000010c7983 */ /* 0x000ea20000300800 */
[----:B------:R-:W-:-:S13]  /*145b0*/  ISETP.GT.AND P0, PT, R0, 0x8, P1 ;  /* 0x000000080000780c */ /* 0x000fda0000f04270 */
[----:B------:R1:W-:Y:S04]  /*145c0*/  @P0 STG.E.U16 desc[UR24][R6.64+0x32], R2 ;  /* 0x0000320206000986 */ /* 0x0003e8000c101518 */
[----:B-1----:R-:W3:Y:S01]  /*145d0*/  LDL.LU R2, [R1+0x48] ;  /* 0x0000480001027983 */ /* 0x002ee20000300800 */
[----:B--2---:R-:W-:-:S05]  /*145e0*/  FMUL R12, R12, UR13 ;  /* 0x0000000d0c0c7c20 */ /* 0x004fca0008400000 */
[----:B------:R-:W-:-:S04]  /*145f0*/  F2FP.F16.F32.PACK_AB R12, RZ, R12 ;  /* 0x0000000cff0c723e */ /* 0x000fc800000000ff */
[----:B------:R-:W-:Y:S02]  /*14600*/  PRMT R13, R12, 0x7610, R13 ;  /* 0x000076100c0d7816 */ /* 0x000fe4000000000d */
[----:B------:R-:W2:Y:S01]  /*14610*/  LDL.LU R12, [R1+0x44] ;  /* 0x00004400010c7983 */ /* 0x000ea20000300800 */
[----:B------:R-:W-:-:S04]  /*14620*/  ISETP.GT.AND P2, PT, R3, 0x20, PT ;  /* 0x000000200300780c */ /* 0x000fc80003f44270 */
[----:B------:R-:W-:Y:S02]  /*14630*/  ISETP.GT.AND P0, PT, R0, RZ, P2 ;  /* 0x000000ff0000720c */ /* 0x000fe40001704270 */
[----:B------:R-:W-:-:S11]  /*14640*/  ISETP.GT.AND P1, PT, R3, 0x21, PT ;  /* 0x000000210300780c */ /* 0x000fd60003f24270 */
[----:B------:R1:W-:Y:S01]  /*14650*/  @P0 STG.E.U16 desc[UR24][R4.64+0x40], R13 ;  /* 0x0000400d04000986 */ /* 0x0003e2000c101518 */
[----:B------:R-:W-:Y:S01]  /*14660*/  ISETP.GT.AND P0, PT, R0, RZ, P1 ;  /* 0x000000ff0000720c */ /* 0x000fe20000f04270 */
[----:B---3--:R-:W-:-:S05]  /*14670*/  FMUL R2, R2, UR13 ;  /* 0x0000000d02027c20 */ /* 0x008fca0008400000 */
[----:B------:R-:W-:-:S04]  /*14680*/  F2FP.F16.F32.PACK_AB R2, RZ, R2 ;  /* 0x00000002ff02723e */ /* 0x000fc800000000ff */
[----:B------:R-:W-:Y:S01]  /*14690*/  PRMT R14, R2, 0x7610, R14 ;  /* 0x00007610020e7816 */ /* 0x000fe2000000000e */
[----:B------:R-:W-:-:S05]  /*146a0*/  FMUL R2, R252, UR13 ;  /* 0x0000000dfc027c20 */ /* 0x000fca0008400000 */
[----:B------:R-:W-:-:S04]  /*146b0*/  F2FP.F16.F32.PACK_AB R2, RZ, R2 ;  /* 0x00000002ff02723e */ /* 0x000fc800000000ff */
[----:B-1----:R-:W-:Y:S01]  /*146c0*/  PRMT R13, R2, 0x7610, R13 ;  /* 0x00007610020d7816 */ /* 0x002fe2000000000d */
[----:B------:R-:W-:-:S05]  /*146d0*/  FMUL R2, R251, UR13 ;  /* 0x0000000dfb027c20 */ /* 0x000fca0008400000 */
[----:B------:R-:W-:Y:S01]  /*146e0*/  F2FP.F16.F32.PACK_AB R2, RZ, R2 ;  /* 0x00000002ff02723e */ /* 0x000fe200000000ff */
[----:B--2---:R-:W-:-:S05]  /*146f0*/  FMUL R12, R12, UR13 ;  /* 0x0000000d0c0c7c20 */ /* 0x004fca0008400000 */
[----:B------:R-:W-:-:S05]  /*14700*/  F2FP.F16.F32.PACK_AB R12, RZ, R12 ;  /* 0x0000000cff0c723e */ /* 0x000fca00000000ff */
[----:B------:R1:W-:Y:S01]  /*14710*/  @P0 STG.E.U16 desc[UR24][R4.64+0x42], R12 ;  /* 0x0000420c04000986 */ /* 0x0003e2000c101518 */
[----:B------:R-:W-:Y:S02]  /*14720*/  ISETP.GT.AND P0, PT, R0, 0x8, P2 ;  /* 0x000000080000780c */ /* 0x000fe40001704270 */
[----:B------:R-:W-:-:S11]  /*14730*/  ISETP.GT.AND P2, PT, R3, 0x28, PT ;  /* 0x000000280300780c */ /* 0x000fd60003f44270 */
[----:B------:R2:W-:Y:S01]  /*14740*/  @P0 STG.E.U16 desc[UR24][R6.64+0x40], R14 ;  /* 0x0000400e06000986 */ /* 0x0005e2000c101518 */
[----:B------:R-:W-:Y:S02]  /*14750*/  ISETP.GT.AND P0, PT, R0, 0x8, P1 ;  /* 0x000000080000780c */ /* 0x000fe40000f04270 */
[----:B-1----:R-:W-:-:S11]  /*14760*/  PRMT R12, R2, 0x7610, R12 ;  /* 0x00007610020c7816 */ /* 0x002fd6000000000c */
[----:B------:R1:W-:Y:S01]  /*14770*/  @P0 STG.E.U16 desc[UR24][R6.64+0x42], R13 ;  /* 0x0000420d06000986 */ /* 0x0003e2000c101518 */
[----:B------:R-:W-:Y:S02]  /*14780*/  ISETP.GT.AND P0, PT, R0, RZ, P2 ;  /* 0x000000ff0000720c */ /* 0x000fe40001704270 */
[----:B------:R-:W-:Y:S01]  /*14790*/  ISETP.GT.AND P1, PT, R3, 0x29, PT ;  /* 0x000000290300780c */ /* 0x000fe20003f24270 */
[----:B------:R-:W-:-:S05]  /*147a0*/  FMUL R2, R250, UR13 ;  /* 0x0000000dfa027c20 */ /* 0x000fca0008400000 */
[----:B------:R-:W-:-:S05]  /*147b0*/  F2FP.F16.F32.PACK_AB R2, RZ, R2 ;  /* 0x00000002ff02723e */ /* 0x000fca00000000ff */
[----:B------:R3:W-:Y:S01]  /*147c0*/  @P0 STG.E.U16 desc[UR24][R4.64+0x50], R12 ;  /* 0x0000500c04000986 */ /* 0x0007e2000c101518 */
[----:B------:R-:W-:Y:S02]  /*147d0*/  ISETP.GT.AND P0, PT, R0, RZ, P1 ;  /* 0x000000ff0000720c */ /* 0x000fe40000f04270 */
[----:B--2---:R-:W-:Y:S01]  /*147e0*/  PRMT R14, R2, 0x7610, R14 ;  /* 0x00007610020e7816 */ /* 0x004fe2000000000e */
[----:B------:R-:W-:-:S05]  /*147f0*/  FMUL R2, R249, UR13 ;  /* 0x0000000df9027c20 */ /* 0x000fca0008400000 */
[----:B------:R-:W-:-:S05]  /*14800*/  F2FP.F16.F32.PACK_AB R2, RZ, R2 ;  /* 0x00000002ff02723e */ /* 0x000fca00000000ff */
[----:B------:R2:W-:Y:S01]  /*14810*/  @P0 STG.E.U16 desc[UR24][R4.64+0x52], R14 ;  /* 0x0000520e04000986 */ /* 0x0005e2000c101518 */
[----:B------:R-:W-:Y:S02]  /*14820*/  ISETP.GT.AND P0, PT, R0, 0x8, P2 ;  /* 0x000000080000780c */ /* 0x000fe40001704270 */
[----:B-1----:R-:W-:Y:S01]  /*14830*/  PRMT R13, R2, 0x7610, R13 ;  /* 0x00007610020d7816 */ /* 0x002fe2000000000d */
[----:B------:R-:W-:-:S05]  /*14840*/  FMUL R2, R248, UR13 ;  /* 0x0000000df8027c20 */ /* 0x000fca0008400000 */
[----:B------:R-:W-:-:S05]  /*14850*/  F2FP.F16.F32.PACK_AB R2, RZ, R2 ;  /* 0x00000002ff02723e */ /* 0x000fca00000000ff */
[----:B------:R1:W-:Y:S01]  /*14860*/  @P0 STG.E.U16 desc[UR24][R6.64+0x50], R13 ;  /* 0x0000500d06000986 */ /* 0x0003e2000c101518 */
[----:B------:R-:W-:Y:S02]  /*14870*/  ISETP.GT.AND P0, PT, R0, 0x8, P1 ;  /* 0x000000080000780c */ /* 0x000fe40000f04270 */
[----:B---3--:R-:W-:Y:S02]  /*14880*/  PRMT R12, R2, 0x7610, R12 ;  /* 0x00007610020c7816 */ /* 0x008fe4000000000c */
[----:B------:R-:W-:Y:S01]  /*14890*/  ISETP.GT.AND P2, PT, R3, 0x30, PT ;  /* 0x000000300300780c */ /* 0x000fe20003f44270 */
[----:B------:R-:W-:-:S08]  /*148a0*/  FMUL R2, R247, UR13 ;  /* 0x0000000df7027c20 */ /* 0x000fd00008400000 */
[----:B------:R3:W-:Y:S01]  /*148b0*/  @P0 STG.E.U16 desc[UR24][R6.64+0x52], R12 ;  /* 0x0000520c06000986 */ /* 0x0007e2000c101518 */
[----:B------:R-:W-:Y:S02]  /*148c0*/  ISETP.GT.AND P0, PT, R0, RZ, P2 ;  /* 0x000000ff0000720c */ /* 0x000fe40001704270 */
[----:B------:R-:W-:Y:S02]  /*148d0*/  F2FP.F16.F32.PACK_AB R2, RZ, R2 ;  /* 0x00000002ff02723e */ /* 0x000fe400000000ff */
[----:B------:R-:W-:Y:S02]  /*148e0*/  ISETP.GT.AND P1, PT, R3, 0x31, PT ;  /* 0x000000310300780c */ /* 0x000fe40003f24270 */
[----:B--2---:R-:W-:Y:S01]  /*148f0*/  PRMT R14, R2, 0x7610, R14 ;  /* 0x00007610020e7816 */ /* 0x004fe2000000000e */
[----:B------:R-:W-:-:S06]  /*14900*/  FMUL R2, R246, UR13 ;  /* 0x0000000df6027c20 */ /* 0x000fcc0008400000 */
[----:B------:R2:W-:Y:S01]  /*14910*/  @P0 STG.E.U16 desc[UR24][R4.64+0x60], R14 ;  /* 0x0000600e04000986 */ /* 0x0005e2000c101518 */
[----:B------:R-:W-:Y:S02]  /*14920*/  ISETP.GT.AND P0, PT, R0, RZ, P1 ;  /* 0x000000ff0000720c */ /* 0x000fe40000f04270 */
[----:B------:R-:W-:-:S04]  /*14930*/  F2FP.F16.F32.PACK_AB R2, RZ, R2 ;  /* 0x00000002ff02723e */ /* 0x000fc800000000ff */
[----:B-1----:R-:W-:Y:S01]  /*14940*/  PRMT R13, R2, 0x7610, R13 ;  /* 0x00007610020d7816 */ /* 0x002fe2000000000d */
[----:B------:R-:W-:-:S06]  /*14950*/  FMUL R2, R245, UR13 ;  /* 0x0000000df5027c20 */ /* 0x000fcc0008400000 */
[----:B------:R1:W-:Y:S01]  /*14960*/  @P0 STG.E.U16 desc[UR24][R4.64+0x62], R13 ;  /* 0x0000620d04000986 */ /* 0x0003e2000c101518 */
[----:B------:R-:W-:Y:S02]  /*14970*/  ISETP.GT.AND P0, PT, R0, 0x8, P2 ;  /* 0x000000080000780c */ /* 0x000fe40001704270 */
[----:B------:R-:W-:-:S04]  /*14980*/  F2FP.F16.F32.PACK_AB R2, RZ, R2 ;  /* 0x00000002ff02723e */ /* 0x000fc800000000ff */
[----:B---3--:R-:W-:Y:S01]  /*14990*/  PRMT R12, R2, 0x7610, R12 ;  /* 0x00007610020c7816 */ /* 0x008fe2000000000c */
[----:B------:R-:W-:-:S06]  /*149a0*/  FMUL R2, R244, UR13 ;  /* 0x0000000df4027c20 */ /* 0x000fcc0008400000 */
[----:B------:R3:W-:Y:S01]  /*149b0*/  @P0 STG.E.U16 desc[UR24][R6.64+0x60], R12 ;  /* 0x0000600c06000986 */ /* 0x0007e2000c101518 */
[----:B------:R-:W-:Y:S02]  /*149c0*/  ISETP.GT.AND P0, PT, R0, 0x8, P1 ;  /* 0x000000080000780c */ /* 0x000fe40000f04270 */
[----:B------:R-:W-:Y:S02]  /*149d0*/  F2FP.F16.F32.PACK_AB R2, RZ, R2 ;  /* 0x00000002ff02723e */ /* 0x000fe400000000ff */
[----:B------:R-:W-:Y:S02]  /*149e0*/  ISETP.GT.AND P2, PT, R3, 0x38, PT ;  /* 0x000000380300780c */ /* 0x000fe40003f44270 */
[----:B--2---:R-:W-:Y:S01]  /*149f0*/  PRMT R14, R2, 0x7610, R14 ;  /* 0x00007610020e7816 */ /* 0x004fe2000000000e */
[----:B------:R-:W-:-:S06]  /*14a00*/  FMUL R2, R243, UR13 ;  /* 0x0000000df3027c20 */ /* 0x000fcc0008400000 */
[----:B------:R2:W-:Y:S01]  /*14a10*/  @P0 STG.E.U16 desc[UR24][R6.64+0x62], R14 ;  /* 0x0000620e06000986 */ /* 0x0005e2000c101518 */
[----:B------:R-:W-:Y:S02]  /*14a20*/  ISETP.GT.AND P0, PT, R0, RZ, P2 ;  /* 0x000000ff0000720c */ /* 0x000fe40001704270 */
[----:B------:R-:W-:Y:S02]  /*14a30*/  F2FP.F16.F32.PACK_AB R2, RZ, R2 ;  /* 0x00000002ff02723e */ /* 0x000fe400000000ff */
[----:B------:R-:W-:Y:S02]  /*14a40*/  ISETP.GT.AND P1, PT, R3, 0x39, PT ;  /* 0x000000390300780c */ /* 0x000fe40003f24270 */
[----:B-1----:R-:W-:Y:S01]  /*14a50*/  PRMT R13, R2, 0x7610, R13 ;  /* 0x00007610020d7816 */ /* 0x002fe2000000000d */
[----:B------:R-:W-:-:S06]  /*14a60*/  FMUL R2, R242, UR13 ;  /* 0x0000000df2027c20 */ /* 0x000fcc0008400000 */
[----:B------:R1:W-:Y:S01]  /*14a70*/  @P0 STG.E.U16 desc[UR24][R4.64+0x70], R13 ;  /* 0x0000700d04000986 */ /* 0x0003e2000c101518 */
[----:B------:R-:W-:Y:S02]  /*14a80*/  ISETP.GT.AND P0, PT, R0, RZ, P1 ;  /* 0x000000ff0000720c */ /* 0x000fe40000f04270 */
[----:B------:R-:W-:-:S04]  /*14a90*/  F2FP.F16.F32.PACK_AB R2, RZ, R2 ;  /* 0x00000002ff02723e */ /* 0x000fc800000000ff */
[----:B---3--:R-:W-:Y:S01]  /*14aa0*/  PRMT R12, R2, 0x7610, R12 ;  /* 0x00007610020c7816 */ /* 0x008fe2000000000c */
[----:B------:R-:W-:-:S06]  /*14ab0*/  FMUL R2, R241, UR13 ;  /* 0x0000000df1027c20 */ /* 0x000fcc0008400000 */
[----:B------:R3:W-:Y:S01]  /*14ac0*/  @P0 STG.E.U16 desc[UR24][R4.64+0x72], R12 ;  /* 0x0000720c04000986 */ /* 0x0007e2000c101518 */
[----:B------:R-:W-:Y:S02]  /*14ad0*/  ISETP.GT.AND P0, PT, R0, 0x8, P2 ;  /* 0x000000080000780c */ /* 0x000fe40001704270 */
[----:B------:R-:W-:-:S04]  /*14ae0*/  F2FP.F16.F32.PACK_AB R2, RZ, R2 ;  /* 0x00000002ff02723e */ /* 0x000fc800000000ff */
[----:B--2---:R-:W-:Y:S01]  /*14af0*/  PRMT R14, R2, 0x7610, R14 ;  /* 0x00007610020e7816 */ /* 0x004fe2000000000e */
[----:B------:R-:W-:-:S06]  /*14b00*/  FMUL R2, R240, UR13 ;  /* 0x0000000df0027c20 */ /* 0x000fcc0008400000 */
[----:B------:R2:W-:Y:S01]  /*14b10*/  @P0 STG.E.U16 desc[UR24][R6.64+0x70], R14 ;  /* 0x0000700e06000986 */ /* 0x0005e2000c101518 */
[----:B------:R-:W-:Y:S02]  /*14b20*/  ISETP.GT.AND P0, PT, R0, 0x8, P1 ;  /* 0x000000080000780c */ /* 0x000fe40000f04270 */
[----:B------:R-:W-:Y:S02]  /*14b30*/  F2FP.F16.F32.PACK_AB R2, RZ, R2 ;  /* 0x00000002ff02723e */ /* 0x000fe400000000ff */
[----:B------:R-:W-:Y:S02]  /*14b40*/  ISETP.GT.AND P2, PT, R3, 0x40, PT ;  /* 0x000000400300780c */ /* 0x000fe40003f44270 */
[----:B-1----:R-:W-:Y:S01]  /*14b50*/  PRMT R13, R2, 0x7610, R13 ;  /* 0x00007610020d7816 */ /* 0x002fe2000000000d */
[----:B------:R-:W-:-:S06]  /*14b60*/  FMUL R2, R239, UR13 ;  /* 0x0000000def027c20 */ /* 0x000fcc0008400000 */
[----:B------:R1:W-:Y:S01]  /*14b70*/  @P0 STG.E.U16 desc[UR24][R6.64+0x72], R13 ;  /* 0x0000720d06000986 */ /* 0x0003e2000c101518 */
[----:B------:R-:W-:Y:S02]  /*14b80*/  ISETP.GT.AND P0, PT, R0, RZ, P2 ;  /* 0x000000ff0000720c */ /* 0x000fe40001704270 */
[----:B------:R-:W-:Y:S02]  /*14b90*/  F2FP.F16.F32.PACK_AB R2, RZ, R2 ;  /* 0x00000002ff02723e */ /* 0x000fe400000000ff */
[----:B------:R-:W-:Y:S02]  /*14ba0*/  ISETP.GT.AND P1, PT, R3, 0x41, PT ;  /* 0x000000410300780c */ /* 0x000fe40003f24270 */
[----:B---3--:R-:W-:Y:S01]  /*14bb0*/  PRMT R12, R2, 0x7610, R12 ;  /* 0x00007610020c7816 */ /* 0x008fe2000000000c */
[----:B------:R-:W-:-:S06]  /*14bc0*/  FMUL R2, R238, UR13 ;  /* 0x0000000dee027c20 */ /* 0x000fcc0008400000 */
[----:B------:R3:W-:Y:S01]  /*14bd0*/  @P0 STG.E.U16 desc[UR24][R4.64+0x80], R12 ;  /* 0x0000800c04000986 */ /* 0x0007e2000c101518 */
[----:B------:R-:W-:Y:S02]  /*14be0*/  ISETP.GT.AND P0, PT, R0, RZ, P1 ;  /* 0x000000ff0000720c */ /* 0x000fe40000f04270 */
[----:B------:R-:W-:-:S04]  /*14bf0*/  F2FP.F16.F32.PACK_AB R2, RZ, R2 ;  /* 0x00000002ff02723e */ /* 0x000fc800000000ff */
[----:B--2---:R-:W-:Y:S01]  /*14c00*/  PRMT R14, R2, 0x7610, R14 ;  /* 0x00007610020e7816 */ /* 0x004fe2000000000e */
[----:B------:R-:W-:-:S06]  /*14c10*/  FMUL R2, R237, UR13 ;  /* 0x0000000ded027c20 */ /* 0x000fcc0008400000 */
[----:B------:R2:W-:Y:S01]  /*14c20*/  @P0 STG.E.U16 desc[UR24][R4.64+0x82], R14 ;  /* 0x0000820e04000986 */ /* 0x0005e2000c101518 */
[----:B------:R-:W-:Y:S02]  /*14c30*/  ISETP.GT.AND P0, PT, R0, 0x8, P2 ;  /* 0x000000080000780c */ /* 0x000fe40001704270 */
[----:B------:R-:W-:-:S04]  /*14c40*/  F2FP.F16.F32.PACK_AB R2, RZ, R2 ;  /* 0x00000002ff02723e */ /* 0x000fc800000000ff */
[----:B-1----:R-:W-:Y:S01]  /*14c50*/  PRMT R13, R2, 0x7610, R13 ;  /* 0x00007610020d7816 */ /* 0x002fe2000000000d */
[----:B------:R-:W-:-:S06]  /*14c60*/  FMUL R2, R236, UR13 ;  /* 0x0000000dec027c20 */ /* 0x000fcc0008400000 */
[----:B------:R1:W-:Y:S01]  /*14c70*/  @P0 STG.E.U16 desc[UR24][R6.64+0x80], R13 ;  /* 0x0000800d06000986 */ /* 0x0003e2000c101518 */
[----:B------:R-:W-:Y:S02]  /*14c80*/  ISETP.GT.AND P0, PT, R0, 0x8, P1 ;  /* 0x000000080000780c */ /* 0x000fe40000f04270 */
[----:B------:R-:W-:Y:S02]  /*14c90*/  F2FP.F16.F32.PACK_AB R2, RZ, R2 ;  /* 0x00000002ff02723e */ /* 0x000fe400000000ff */
[----:B------:R-:W-:Y:S02]  /*14ca0*/  ISETP.GT.AND P2, PT, R3, 0x48, PT ;  /* 0x000000480300780c */ /* 0x000fe40003f44270 */
[----:B---3--:R-:W-:Y:S01]  /*14cb0*/  PRMT R12, R2, 0x7610, R12 ;  /* 0x00007610020c7816 */ /* 0x008fe2000000000c */
[----:B------:R-:W-:-:S06]  /*14cc0*/  FMUL R2, R235, UR13 ;  /* 0x0000000deb027c20 */ /* 0x000fcc0008400000 */
        /* <DEDUP_REMOVED lines=132> */
[----:B------:R-:W-:-:S04]  /*15510*/  ISETP.GT.AND P0, PT, R3, 0x78, PT ;  /* 0x000000780300780c */ /* 0x000fc80003f04270 */
[----:B------:R-:W-:Y:S02]  /*15520*/  ISETP.GT.AND P1, PT, R0, RZ, P0 ;  /* 0x000000ff0000720c */ /* 0x000fe40000724270 */
[----:B------:R-:W-:-:S04]  /*15530*/  F2FP.F16.F32.PACK_AB R2, RZ, R2 ;  /* 0x00000002ff02723e */ /* 0x000fc800000000ff */
[----:B--2---:R-:W-:Y:S01]  /*15540*/  PRMT R14, R2, 0x7610, R14 ;  /* 0x00007610020e7816 */ /* 0x004fe2000000000e */
[----:B------:R-:W-:-:S06]  /*15550*/  FMUL R2, R18, UR13 ;  /* 0x0000000d12027c20 */ /* 0x000fcc0008400000 */
[----:B------:R-:W-:Y:S01]  /*15560*/  @P1 STG.E.U16 desc[UR24][R4.64+0xf0], R14 ;  /* 0x0000f00e04001986 */ /* 0x000fe2000c101518 */
[----:B------:R-:W-:-:S04]  /*15570*/  ISETP.GT.AND P1, PT, R3, 0x79, PT ;  /* 0x000000790300780c */ /* 0x000fc80003f24270 */
[----:B------:R-:W-:Y:S02]  /*15580*/  ISETP.GT.AND P6, PT, R0, RZ, P1 ;  /* 0x000000ff0000720c */ /* 0x000fe40000fc4270 */
[----:B------:R-:W-:-:S04]  /*15590*/  F2FP.F16.F32.PACK_AB R2, RZ, R2 ;  /* 0x00000002ff02723e */ /* 0x000fc800000000ff */
[----:B-1----:R-:W-:Y:S01]  /*155a0*/  PRMT R13, R2, 0x7610, R13 ;  /* 0x00007610020d7816 */ /* 0x002fe2000000000d */
[----:B------:R-:W-:-:S06]  /*155b0*/  FMUL R2, R17, UR13 ;  /* 0x0000000d11027c20 */ /* 0x000fcc0008400000 */
[----:B------:R1:W-:Y:S01]  /*155c0*/  @P6 STG.E.U16 desc[UR24][R4.64+0xf2], R13 ;  /* 0x0000f20d04006986 */ /* 0x0003e2000c101518 */
[----:B------:R-:W-:Y:S02]  /*155d0*/  ISETP.GT.AND P6, PT, R0, 0x8, P0 ;  /* 0x000000080000780c */ /* 0x000fe400007c4270 */
[----:B------:R-:W-:-:S04]  /*155e0*/  F2FP.F16.F32.PACK_AB R2, RZ, R2 ;  /* 0x00000002ff02723e */ /* 0x000fc800000000ff */
[----:B------:R-:W-:-:S07]  /*155f0*/  PRMT R15, R2, 0x7610, R15 ;  /* 0x00007610020f7816 */ /* 0x000fce000000000f */
[----:B---3--:R-:W-:Y:S02]  /*15600*/  @P6 IMAD.MOV.U32 R12, RZ, RZ, R6 ;  /* 0x000000ffff0c6224 */ /* 0x008fe400078e0006 */
[----:B-1----:R-:W-:-:S05]  /*15610*/  @P6 IMAD.MOV.U32 R13, RZ, RZ, R7 ;  /* 0x000000ffff0d6224 */ /* 0x002fca00078e0007 */
[----:B------:R1:W-:Y:S01]  /*15620*/  @P6 STG.E.U16 desc[UR24][R12.64+0xf0], R15 ;  /* 0x0000f00f0c006986 */ /* 0x0003e2000c101518 */
[----:B------:R-:W-:Y:S01]  /*15630*/  ISETP.GT.AND P6, PT, R0, 0x8, P1 ;  /* 0x000000080000780c */ /* 0x000fe20000fc4270 */
[----:B------:R-:W-:-:S05]  /*15640*/  FMUL R2, R16, UR13 ;  /* 0x0000000d10027c20 */ /* 0x000fca0008400000 */
[----:B------:R-:W-:-:S07]  /*15650*/  F2FP.F16.F32.PACK_AB R2, RZ, R2 ;  /* 0x00000002ff02723e */ /* 0x000fce00000000ff */
[----:B-1----:R-:W-:Y:S02]  /*15660*/  @P6 IMAD.MOV.U32 R12, RZ, RZ, R6 ;  /* 0x000000ffff0c6224 */ /* 0x002fe400078e0006 */
[----:B------:R-:W-:-:S05]  /*15670*/  @P6 IMAD.MOV.U32 R13, RZ, RZ, R7 ;  /* 0x000000ffff0d6224 */ /* 0x000fca00078e0007 */
[----:B------:R1:W-:Y:S01]  /*15680*/  @P6 STG.E.U16 desc[UR24][R12.64+0xf2], R2 ;  /* 0x0000f2020c006986 */ /* 0x0003e2000c101518 */
[----:B------:R-:W-:-:S04]  /*15690*/  IADD3 R6, P6, R4, UR11, RZ ;  /* 0x0000000b04067c10 */ /* 0x000fc8000ffde0ff */
[----:B------:R-:W-:Y:S02]  /*156a0*/  IADD3.X R7, R5, UR10, RZ, P6, !PT ;  /* 0x0000000a05077c10 */ /* 0x000fe4000b7fe4ff */
[----:B------:R-:W-:Y:S01]  /*156b0*/  ISETP.GT.AND P6, PT, R0, 0x40, P5 ;  /* 0x000000400000780c */ /* 0x000fe20002fc4270 */
[----:B------:R-:W-:-:S05]  /*156c0*/  FMUL R152, R152, UR13 ;  /* 0x0000000d98987c20 */ /* 0x000fca0008400000 */
[----:B------:R-:W-:-:S07]  /*156d0*/  F2FP.F16.F32.PACK_AB R152, RZ, R152 ;  /* 0x00000098ff98723e */ /* 0x000fce00000000ff */
[----:B------:R-:W-:Y:S01]  /*156e0*/  @P6 STG.E.U16 desc[UR24][R6.64], R152 ;  /* 0x0000009806006986 */ /* 0x000fe2000c101518 */
[----:B------:R-:W-:Y:S01]  /*156f0*/  ISETP.GT.AND P6, PT, R3, 0x1, PT ;  /* 0x000000010300780c */ /* 0x000fe20003fc4270 */
[----:B------:R-:W-:-:S03]  /*15700*/  FMUL R153, R153, UR13 ;  /* 0x0000000d99997c20 */ /* 0x000fc60008400000 */
[----:B------:R-:W-:Y:S02]  /*15710*/  ISETP.GT.AND P6, PT, R0, 0x40, P6 ;  /* 0x000000400000780c */ /* 0x000fe400037c4270 */
[----:B------:R-:W-:Y:S01]  /*15720*/  F2FP.F16.F32.PACK_AB R153, RZ, R153 ;  /* 0x00000099ff99723e */ /* 0x000fe200000000ff */
[----:B------:R-:W-:-:S10]  /*15730*/  FMUL R154, R154, UR13 ;  /* 0x0000000d9a9a7c20 */ /* 0x000fd40008400000 */
[----:B------:R-:W-:Y:S01]  /*15740*/  @P6 STG.E.U16 desc[UR24][R6.64+0x2], R153 ;  /* 0x0000029906006986 */ /* 0x000fe2000c101518 */
[----:B-1----:R-:W-:-:S04]  /*15750*/  IADD3 R12, P6, R6, UR5, RZ ;  /* 0x00000005060c7c10 */ /* 0x002fc8000ffde0ff */
[----:B------:R-:W-:Y:S02]  /*15760*/  IADD3.X R13, R7, UR4, RZ, P6, !PT ;  /* 0x00000004070d7c10 */ /* 0x000fe4000b7fe4ff */
[----:B------:R-:W-:Y:S02]  /*15770*/  ISETP.GT.AND P6, PT, R0, 0x48, P5 ;  /* 0x000000480000780c */ /* 0x000fe40002fc4270 */
[----:B------:R-:W-:-:S11]  /*15780*/  F2FP.F16.F32.PACK_AB R154, RZ, R154 ;  /* 0x0000009aff9a723e */ /* 0x000fd600000000ff */
[----:B------:R1:W-:Y:S01]  /*15790*/  @P6 STG.E.U16 desc[UR24][R12.64], R154 ;  /* 0x0000009a0c006986 */ /* 0x0003e2000c101518 */
[----:B------:R-:W-:-:S04]  /*157a0*/  IADD3 R14, P6, R6, UR5, RZ ;  /* 0x00000005060e7c10 */ /* 0x000fc8000ffde0ff */
[----:B------:R-:W-:Y:S02]  /*157b0*/  IADD3.X R15, R7, UR4, RZ, P6, !PT ;  /* 0x00000004070f7c10 */ /* 0x000fe4000b7fe4ff */
[----:B------:R-:W-:Y:S01]  /*157c0*/  ISETP.GT.AND P6, PT, R3, 0x1, PT ;  /* 0x000000010300780c */ /* 0x000fe20003fc4270 */
[----:B------:R-:W-:-:S03]  /*157d0*/  FMUL R155, R155, UR13 ;  /* 0x0000000d9b9b7c20 */ /* 0x000fc60008400000 */
[----:B------:R-:W-:Y:S02]  /*157e0*/  ISETP.GT.AND P6, PT, R0, 0x48, P6 ;  /* 0x000000480000780c */ /* 0x000fe400037c4270 */
[----:B------:R-:W-:Y:S01]  /*157f0*/  F2FP.F16.F32.PACK_AB R155, RZ, R155 ;  /* 0x0000009bff9b723e */ /* 0x000fe200000000ff */
[----:B------:R-:W-:-:S10]  /*15800*/  FMUL R156, R156, UR13 ;  /* 0x0000000d9c9c7c20 */ /* 0x000fd40008400000 */
[----:B------:R-:W-:Y:S01]  /*15810*/  @P6 STG.E.U16 desc[UR24][R14.64+0x2], R155 ;  /* 0x0000029b0e006986 */ /* 0x000fe2000c101518 */
[----:B------:R-:W-:-:S04]  /*15820*/  ISETP.GT.AND P6, PT, R3, 0x8, PT ;  /* 0x000000080300780c */ /* 0x000fc80003fc4270 */
        /* <DEDUP_REMOVED lines=278> */
[----:B------:R-:W-:-:S11]  /*16990*/  F2FP.F16.F32.PACK_AB R213, RZ, R213 ;  /* 0x000000d5ffd5723e */ /* 0x000fd600000000ff */
[----:B------:R2:W-:Y:S01]  /*169a0*/  @P6 STG.E.U16 desc[UR24][R6.64+0xf2], R213 ;  /* 0x0000f2d506006986 */ /* 0x0005e2000c101518 */
[----:B-1----:R-:W-:-:S04]  /*169b0*/  IADD3 R12, P6, R4, UR16, RZ ;  /* 0x00000010040c7c10 */ /* 0x002fc8000ffde0ff */
[----:B------:R-:W-:Y:S02]  /*169c0*/  IADD3.X R13, R5, UR12, RZ, P6, !PT ;  /* 0x0000000c050d7c10 */ /* 0x000fe4000b7fe4ff */
[----:B------:R-:W-:Y:S01]  /*169d0*/  ISETP.GT.AND P6, PT, R0, 0x48, P0 ;  /* 0x000000480000780c */ /* 0x000fe200007c4270 */
[----:B------:R-:W-:-:S05]  /*169e0*/  FMUL R214, R214, UR13 ;  /* 0x0000000dd6d67c20 */ /* 0x000fca0008400000 */
[----:B------:R-:W-:-:S07]  /*169f0*/  F2FP.F16.F32.PACK_AB R214, RZ, R214 ;  /* 0x000000d6ffd6723e */ /* 0x000fce00000000ff */
[----:B--2---:R-:W-:Y:S02]  /*16a00*/  @P6 IMAD.MOV.U32 R6, RZ, RZ, R10 ;  /* 0x000000ffff066224 */ /* 0x004fe400078e000a */
[----:B------:R-:W-:Y:S02]  /*16a10*/  @P6 IMAD.MOV.U32 R7, RZ, RZ, R11 ;  /* 0x000000ffff076224 */ /* 0x000fe400078e000b */
[----:B------:R-:W-:-:S03]  /*16a20*/  FMUL R215, R215, UR13 ;  /* 0x0000000dd7d77c20 */ /* 0x000fc60008400000 */
[----:B------:R1:W-:Y:S01]  /*16a30*/  @P6 STG.E.U16 desc[UR24][R6.64+0xf0], R214 ;  /* 0x0000f0d606006986 */ /* 0x0003e2000c101518 */
[----:B------:R-:W-:Y:S02]  /*16a40*/  ISETP.GT.AND P6, PT, R0, 0x48, P1 ;  /* 0x000000480000780c */ /* 0x000fe40000fc4270 */
[----:B------:R-:W-:Y:S01]  /*16a50*/  F2FP.F16.F32.PACK_AB R215, RZ, R215 ;  /* 0x000000d7ffd7723e */ /* 0x000fe200000000ff */
[----:B------:R-:W-:-:S10]  /*16a60*/  FMUL R88, R88, UR13 ;  /* 0x0000000d58587c20 */ /* 0x000fd40008400000 */
[----:B------:R2:W-:Y:S01]  /*16a70*/  @P6 STG.E.U16 desc[UR24][R10.64+0xf2], R215 ;  /* 0x0000f2d70a006986 */ /* 0x0005e2000c101518 */
[----:B------:R-:W-:Y:S02]  /*16a80*/  ISETP.GT.AND P6, PT, R0, 0x80, P5 ;  /* 0x000000800000780c */ /* 0x000fe40002fc4270 */
[----:B------:R-:W-:Y:S01]  /*16a90*/  F2FP.F16.F32.PACK_AB R88, RZ, R88 ;  /* 0x00000058ff58723e */ /* 0x000fe200000000ff */
[----:B------:R-:W-:-:S10]  /*16aa0*/  FMUL R89, R89, UR13 ;  /* 0x0000000d59597c20 */ /* 0x000fd40008400000 */
[----:B------:R-:W-:Y:S01]  /*16ab0*/  @P6 STG.E.U16 desc[UR24][R12.64], R88 ;  /* 0x000000580c006986 */ /* 0x000fe2000c101518 */
[----:B------:R-:W-:-:S04]  /*16ac0*/  ISETP.GT.AND P6, PT, R3, 0x1, PT ;  /* 0x000000010300780c */ /* 0x000fc80003fc4270 */
[----:B------:R-:W-:Y:S02]  /*16ad0*/  ISETP.GT.AND P6, PT, R0, 0x80, P6 ;  /* 0x000000800000780c */ /* 0x000fe400037c4270 */
[----:B------:R-:W-:-:S11]  /*16ae0*/  F2FP.F16.F32.PACK_AB R89, RZ, R89 ;  /* 0x00000059ff59723e */ /* 0x000fd600000000ff */
[----:B------:R-:W-:Y:S01]  /*16af0*/  @P6 STG.E.U16 desc[UR24][R12.64+0x2], R89 ;  /* 0x000002590c006986 */ /* 0x000fe2000c101518 */
[----:B-1----:R-:W-:-:S04]  /*16b00*/  IADD3 R6, P6, R12, UR5, RZ ;  /* 0x000000050c067c10 */ /* 0x002fc8000ffde0ff */
[----:B------:R-:W-:Y:S02]  /*16b10*/  IADD3.X R7, R13, UR4, RZ, P6, !PT ;  /* 0x000000040d077c10 */ /* 0x000fe4000b7fe4ff */
[----:B--2---:R-:W-:-:S04]  /*16b20*/  IADD3 R10, P6, R12, UR5, RZ ;  /* 0x000000050c0a7c10 */ /* 0x004fc8000ffde0ff */
[----:B------:R-:W-:Y:S02]  /*16b30*/  IADD3.X R11, R13, UR4, RZ, P6, !PT ;  /* 0x000000040d0b7c10 */ /* 0x000fe4000b7fe4ff */
[----:B------:R-:W-:Y:S01]  /*16b40*/  ISETP.GT.AND P6, PT, R0, 0x88, P5 ;  /* 0x000000880000780c */ /* 0x000fe20002fc4270 */
[----:B------:R-:W-:-:S05]  /*16b50*/  FMUL R90, R90, UR13 ;  /* 0x0000000d5a5a7c20 */ /* 0x000fca0008400000 */
[----:B------:R-:W-:-:S07]  /*16b60*/  F2FP.F16.F32.PACK_AB R90, RZ, R90 ;  /* 0x0000005aff5a723e */ /* 0x000fce00000000ff */
[----:B------:R1:W-:Y:S01]  /*16b70*/  @P6 STG.E.U16 desc[UR24][R6.64], R90 ;  /* 0x0000005a06006986 */ /* 0x0003e2000c101518 */
[----:B------:R-:W-:Y:S01]  /*16b80*/  ISETP.GT.AND P6, PT, R3, 0x1, PT ;  /* 0x000000010300780c */ /* 0x000fe20003fc4270 */
[----:B------:R-:W-:-:S03]  /*16b90*/  FMUL R91, R91, UR13 ;  /* 0x0000000d5b5b7c20 */ /* 0x000fc60008400000 */
[----:B------:R-:W-:Y:S02]  /*16ba0*/  ISETP.GT.AND P6, PT, R0, 0x88, P6 ;  /* 0x000000880000780c */ /* 0x000fe400037c4270 */
[----:B------:R-:W-:Y:S01]  /*16bb0*/  F2FP.F16.F32.PACK_AB R91, RZ, R91 ;  /* 0x0000005bff5b723e */ /* 0x000fe200000000ff */
[----:B------:R-:W-:-:S10]  /*16bc0*/  FMUL R92, R92, UR13 ;  /* 0x0000000d5c5c7c20 */ /* 0x000fd40008400000 */
[----:B------:R2:W-:Y:S01]  /*16bd0*/  @P6 STG.E.U16 desc[UR24][R10.64+0x2], R91 ;  /* 0x0000025b0a006986 */ /* 0x0005e2000c101518 */
[----:B------:R-:W-:-:S04]  /*16be0*/  ISETP.GT.AND P6, PT, R3, 0x8, PT ;  /* 0x000000080300780c */ /* 0x000fc80003fc4270 */
[----:B------:R-:W-:Y:S02]  /*16bf0*/  ISETP.GT.AND P6, PT, R0, 0x80, P6 ;  /* 0x000000800000780c */ /* 0x000fe400037c4270 */
[----:B------:R-:W-:Y:S01]  /*16c00*/  F2FP.F16.F32.PACK_AB R92, RZ, R92 ;  /* 0x0000005cff5c723e */ /* 0x000fe200000000ff */
[----:B------:R-:W-:-:S10]  /*16c10*/  FMUL R93, R93, UR13 ;  /* 0x0000000d5d5d7c20 */ /* 0x000fd40008400000 */
[----:B------:R-:W-:Y:S01]  /*16c20*/  @P6 STG.E.U16 desc[UR24][R12.64+0x10], R92 ;  /* 0x0000105c0c006986 */ /* 0x000fe2000c101518 */
[----:B------:R-:W-:-:S04]  /*16c30*/  ISETP.GT.AND P6, PT, R3, 0x9, PT ;  /* 0x000000090300780c */ /* 0x000fc80003fc4270 */
[----:B------:R-:W-:Y:S01]  /*16c40*/  ISETP.GT.AND P6, PT, R0, 0x80, P6 ;  /* 0x000000800000780c */ /* 0x000fe200037c4270 */
[----:B-1----:R-:W-:Y:S01]  /*16c50*/  IMAD.U32 R7, RZ, RZ, UR18 ;  /* 0x00000012ff077e24 */ /* 0x002fe2000f8e00ff */
[----:B------:R-:W-:Y:S01]  /*16c60*/  UIMAD UR10, UR19, 0x180, URZ ;  /* 0x00000180130a78a4 */ /* 0x000fe2000f8e023f */
[----:B------:R-:W-:Y:S02]  /*16c70*/  F2FP.F16.F32.PACK_AB R93, RZ, R93 ;  /* 0x0000005dff5d723e */ /* 0x000fe400000000ff */
[----:B------:R-:W-:-:S04]  /*16c80*/  IMAD.WIDE.U32 R4, R7, 0x180, R4 ;  /* 0x0000018007047825 */ /* 0x000fc800078e0004 */
[----:B--2---:R-:W-:-:S04]  /*16c90*/  VIADD R11, R5, UR10 ;  /* 0x0000000a050b7c36 */ /* 0x004fc80008000000 */
[----:B------:R-:W-:Y:S01]  /*16ca0*/  @P6 STG.E.U16 desc[UR24][R12.64+0x12], R93 ;  /* 0x0000125d0c006986 */ /* 0x000fe2000c101518 */
        /* <DEDUP_REMOVED lines=273> */
[----:B------:R-:W-:Y:S02]  /*17dc0*/  VIADD R5, R5, UR10 ;  /* 0x0000000a05057c36 */ /* 0x000fe40008000000 */
[----:B------:R-:W-:-:S08]  /*17dd0*/  FMUL R150, R150, UR13 ;  /* 0x0000000d96967c20 */ /* 0x000fd00008400000 */
[----:B------:R-:W-:Y:S01]  /*17de0*/  @P6 STG.E.U16 desc[UR24][R12.64+0xf2], R149 ;  /* 0x0000f2950c006986 */ /* 0x000fe2000c101518 */
[----:B------:R-:W-:-:S04]  /*17df0*/  IADD3 R14, P6, R4, UR5, RZ ;  /* 0x00000005040e7c10 */ /* 0x000fc8000ffde0ff */
[----:B------:R-:W-:Y:S02]  /*17e00*/  IADD3.X R15, R5, UR4, RZ, P6, !PT ;  /* 0x00000004050f7c10 */ /* 0x000fe4000b7fe4ff */
        /* <DEDUP_REMOVED lines=10> */
[----:B------:R-:W-:-:S05]  /*17eb0*/  @P6 IMAD.MOV.U32 R10, RZ, RZ, R4 ;  /* 0x000000ffff0a6224 */ /* 0x000fca00078e0004 */
[----:B------:R1:W-:Y:S01]  /*17ec0*/  @P6 STG.E.U16 desc[UR24][R10.64], R24 ;  /* 0x000000180a006986 */ /* 0x0003e2000c101518 */
[----:B------:R-:W-:-:S04]  /*17ed0*/  ISETP.GT.AND P6, PT, R3, 0x1, PT ;  /* 0x000000010300780c */ /* 0x000fc80003fc4270 */
[C---:B------:R-:W-:Y:S01]  /*17ee0*/  ISETP.GT.AND P6, PT, R0.reuse, 0xc0, P6 ;  /* 0x000000c00000780c */ /* 0x040fe200037c4270 */
[----:B------:R-:W-:Y:S01]  /*17ef0*/  FMUL R25, R25, UR13 ;  /* 0x0000000d19197c20 */ /* 0x000fe20008400000 */
[----:B------:R-:W-:Y:S01]  /*17f00*/  ISETP.GT.AND P5, PT, R0, 0xc8, P5 ;  /* 0x000000c80000780c */ /* 0x000fe20002fa4270 */
[----:B------:R-:W-:-:S03]  /*17f10*/  FMUL R26, R26, UR13 ;  /* 0x0000000d1a1a7c20 */ /* 0x000fc60008400000 */
[----:B------:R-:W-:Y:S02]  /*17f20*/  F2FP.F16.F32.PACK_AB R25, RZ, R25 ;  /* 0x00000019ff19723e */ /* 0x000fe400000000ff */
[----:B------:R-:W-:-:S05]  /*17f30*/  F2FP.F16.F32.PACK_AB R26, RZ, R26 ;  /* 0x0000001aff1a723e */ /* 0x000fca00000000ff */
[----:B-1----:R-:W-:-:S05]  /*17f40*/  @P6 IMAD.MOV.U32 R10, RZ, RZ, R4 ;  /* 0x000000ffff0a6224 */ /* 0x002fca00078e0004 */
[----:B------:R-:W-:Y:S01]  /*17f50*/  @P6 STG.E.U16 desc[UR24][R10.64+0x2], R25 ;  /* 0x000002190a006986 */ /* 0x000fe2000c101518 */
[----:B------:R-:W-:-:S03]  /*17f60*/  ISETP.GT.AND P6, PT, R3, 0x1, PT ;  /* 0x000000010300780c */ /* 0x000fc60003fc4270 */
[----:B------:R-:W-:Y:S01]  /*17f70*/  @P5 STG.E.U16 desc[UR24][R6.64], R26 ;  /* 0x0000001a06005986 */ /* 0x000fe2000c101518 */
[----:B------:R-:W-:Y:S01]  /*17f80*/  ISETP.GT.AND P5, PT, R0, 0xc8, P6 ;  /* 0x000000c80000780c */ /* 0x000fe200037a4270 */
[----:B------:R-:W-:Y:S01]  /*17f90*/  FMUL R27, R27, UR13 ;  /* 0x0000000d1b1b7c20 */ /* 0x000fe20008400000 */
[----:B------:R-:W-:-:S04]  /*17fa0*/  ISETP.GT.AND P6, PT, R3, 0x8, PT ;  /* 0x000000080300780c */ /* 0x000fc80003fc4270 */
[----:B------:R-:W-:Y:S01]  /*17fb0*/  F2FP.F16.F32.PACK_AB R27, RZ, R27 ;  /* 0x0000001bff1b723e */ /* 0x000fe200000000ff */
[----:B------:R-:W-:-:S06]  /*17fc0*/  FMUL R28, R28, UR13 ;  /* 0x0000000d1c1c7c20 */ /* 0x000fcc0008400000 */
[----:B------:R1:W-:Y:S01]  /*17fd0*/  @P5 STG.E.U16 desc[UR24][R6.64+0x2], R27 ;  /* 0x0000021b06005986 */ /* 0x0003e2000c101518 */
[----:B------:R-:W-:Y:S02]  /*17fe0*/  ISETP.GT.AND P5, PT, R0, 0xc0, P6 ;  /* 0x000000c00000780c */ /* 0x000fe400037a4270 */
[----:B------:R-:W-:Y:S02]  /*17ff0*/  F2FP.F16.F32.PACK_AB R28, RZ, R28 ;  /* 0x0000001cff1c723e */ /* 0x000fe400000000ff */
[----:B------:R-:W-:Y:S01]  /*18000*/  ISETP.GT.AND P6, PT, R3, 0x9, PT ;  /* 0x000000090300780c */ /* 0x000fe20003fc4270 */
[----:B------:R-:W-:-:S08]  /*18010*/  FMUL R29, R29, UR13 ;  /* 0x0000000d1d1d7c20 */ /* 0x000fd00008400000 */
        /* <DEDUP_REMOVED lines=11> */
[----:B------:R-:W-:Y:S02]  /*180d0*/  F2FP.F16.F32.PACK_AB R31, RZ, R31 ;  /* 0x0000001fff1f723e */ /* 0x000fe400000000ff */
[----:B------:R-:W-:-:S09]  /*180e0*/  ISETP.GT.AND P6, PT, R3, 0x10, PT ;  /* 0x000000100300780c */ /* 0x000fd20003fc4270 */
[----:B-1----:R-:W-:Y:S02]  /*180f0*/  @P5 IMAD.MOV.U32 R6, RZ, RZ, R14 ;  /* 0x000000ffff065224 */ /* 0x002fe400078e000e */
[----:B------:R-:W-:Y:S02]  /*18100*/  @P5 IMAD.MOV.U32 R7, RZ, RZ, R15 ;  /* 0x000000ffff075224 */ /* 0x000fe400078e000f */
[----:B------:R-:W-:-:S03]  /*18110*/  FMUL R32, R32, UR13 ;  /* 0x0000000d20207c20 */ /* 0x000fc60008400000 */
[----:B------:R1:W-:Y:S01]  /*18120*/  @P5 STG.E.U16 desc[UR24][R6.64+0x12], R31 ;  /* 0x0000121f06005986 */ /* 0x0003e2000c101518 */
[----:B------:R-:W-:Y:S02]  /*18130*/  ISETP.GT.AND P5, PT, R0, 0xc0, P6 ;  /* 0x000000c00000780c */ /* 0x000fe400037a4270 */
[----:B------:R-:W-:Y:S02]  /*18140*/  F2FP.F16.F32.PACK_AB R32, RZ, R32 ;  /* 0x00000020ff20723e */ /* 0x000fe400000000ff */
[----:B------:R-:W-:Y:S01]  /*18150*/  ISETP.GT.AND P6, PT, R3, 0x11, PT ;  /* 0x000000110300780c */ /* 0x000fe20003fc4270 */
[----:B------:R-:W-:-:S08]  /*18160*/  FMUL R33, R33, UR13 ;  /* 0x0000000d21217c20 */ /* 0x000fd00008400000 */
[----:B------:R-:W-:Y:S01]  /*18170*/  @P5 STG.E.U16 desc[UR24][R4.64+0x20], R32 ;  /* 0x0000202004005986 */ /* 0x000fe2000c101518 */
[----:B------:R-:W-:Y:S02]  /*18180*/  ISETP.GT.AND P5, PT, R0, 0xc0, P6 ;  /* 0x000000c00000780c */ /* 0x000fe400037a4270 */
[----:B------:R-:W-:-:S11]  /*18190*/  F2FP.F16.F32.PACK_AB R33, RZ, R33 ;  /* 0x00000021ff21723e */ /* 0x000fd600000000ff */
[----:B------:R-:W-:Y:S01]  /*181a0*/  @P5 STG.E.U16 desc[UR24][R4.64+0x22], R33 ;  /* 0x0000222104005986 */ /* 0x000fe2000c101518 */
[----:B------:R-:W-:-:S04]  /*181b0*/  ISETP.GT.AND P5, PT, R3, 0x10, PT ;  /* 0x000000100300780c */ /* 0x000fc80003fa4270 */
[----:B------:R-:W-:Y:S01]  /*181c0*/  ISETP.GT.AND P5, PT, R0, 0xc8, P5 ;  /* 0x000000c80000780c */ /* 0x000fe20002fa4270 */
[----:B------:R-:W-:-:S05]  /*181d0*/  FMUL R34, R34, UR13 ;  /* 0x0000000d22227c20 */ /* 0x000fca0008400000 */
[----:B------:R-:W-:-:S07]  /*181e0*/  F2FP.F16.F32.PACK_AB R34, RZ, R34 ;  /* 0x00000022ff22723e */ /* 0x000fce00000000ff */
[----:B-1----:R-:W-:Y:S02]  /*181f0*/  @P5 IMAD.MOV.U32 R6, RZ, RZ, R14 ;  /* 0x000000ffff065224 */ /* 0x002fe400078e000e */
[----:B------:R-:W-:-:S05]  /*18200*/  @P5 IMAD.MOV.U32 R7, RZ, RZ, R15 ;  /* 0x000000ffff075224 */ /* 0x000fca00078e000f */
[----:B------:R1:W-:Y:S01]  /*18210*/  @P5 STG.E.U16 desc[UR24][R6.64+0x20], R34 ;  /* 0x0000202206005986 */ /* 0x0003e2000c101518 */
[----:B------:R-:W-:Y:S01]  /*18220*/  ISETP.GT.AND P5, PT, R0, 0xc8, P6 ;  /* 0x000000c80000780c */ /* 0x000fe200037a4270 */
[----:B------:R-:W-:Y:S01]  /*18230*/  FMUL R35, R35, UR13 ;  /* 0x0000000d23237c20 */ /* 0x000fe20008400000 */
[----:B------:R-:W-:-:S04]  /*18240*/  ISETP.GT.AND P6, PT, R3, 0x18, PT ;  /* 0x000000180300780c */ /* 0x000fc80003fc4270 */
[----:B------:R-:W-:-:S07]  /*18250*/  F2FP.F16.F32.PACK_AB R35, RZ, R35 ;  /* 0x00000023ff23723e */ /* 0x000fce00000000ff */
        /* <DEDUP_REMOVED lines=62> */
[----:B-1----:R-:W-:Y:S01]  /*18640*/  @P5 MOV R6, R14 ;  /* 0x0000000e00065202 */ /* 0x002fe20000000f00 */
        /* <DEDUP_REMOVED lines=162> */
[----:B------:R-:W-:Y:S01]  /*19070*/  @P5 STG.E.U16 desc[UR24][R6.64+0xc0], R74 ;  /* 0x0000c04a06005986 */ /* 0x000fe2000c101518 */
[----:B------:R-:W-:Y:S01]  /*19080*/  ISETP.GT.AND P5, PT, R0, 0xc8, P6 ;  /* 0x000000c80000780c */ /* 0x000fe200037a4270 */
[----:B------:R-:W-:Y:S01]  /*19090*/  FMUL R75, R75, UR13 ;  /* 0x0000000d4b4b7c20 */ /* 0x000fe20008400000 */
[----:B------:R-:W-:-:S04]  /*190a0*/  ISETP.GT.AND P6, PT, R3, 0x68, PT ;  /* 0x000000680300780c */ /* 0x000fc80003fc4270 */
[----:B------:R-:W-:-:S07]  /*190b0*/  F2FP.F16.F32.PACK_AB R75, RZ, R75 ;  /* 0x0000004bff4b723e */ /* 0x000fce00000000ff */
[----:B------:R-:W-:Y:S02]  /*190c0*/  @P5 IMAD.MOV.U32 R2, RZ, RZ, R14 ;  /* 0x000000ffff025224 */ /* 0x000fe400078e000e */
[----:B------:R-:W-:-:S05]  /*190d0*/  @P5 IMAD.MOV.U32 R3, RZ, RZ, R15 ;  /* 0x000000ffff035224 */ /* 0x000fca00078e000f */
[----:B------:R1:W-:Y:S01]  /*190e0*/  @P5 STG.E.U16 desc[UR24][R2.64+0xc2], R75 ;  /* 0x0000c24b02005986 */ /* 0x0003e2000c101518 */
[----:B------:R-:W-:Y:S01]  /*190f0*/  ISETP.GT.AND P5, PT, R0, 0xc0, P6 ;  /* 0x000000c00000780c */ /* 0x000fe200037a4270 */
[----:B------:R-:W-:-:S05]  /*19100*/  FMUL R76, R76, UR13 ;  /* 0x0000000d4c4c7c20 */ /* 0x000fca0008400000 */
[----:B------:R-:W-:-:S07]  /*19110*/  F2FP.F16.F32.PACK_AB R76, RZ, R76 ;  /* 0x0000004cff4c723e */ /* 0x000fce00000000ff */
[----:B-1----:R-:W-:Y:S02]  /*19120*/  @P5 IMAD.MOV.U32 R2, RZ, RZ, R4 ;  /* 0x000000ffff025224 */ /* 0x002fe400078e0004 */
[----:B------:R-:W-:-:S05]  /*19130*/  @P5 IMAD.MOV.U32 R3, RZ, RZ, R5 ;  /* 0x000000ffff035224 */ /* 0x000fca00078e0005 */
[----:B------:R1:W-:Y:S01]  /*19140*/  @P5 STG.E.U16 desc[UR24][R2.64+0xd0], R76 ;  /* 0x0000d04c02005986 */ /* 0x0003e2000c101518 */
[C---:B------:R-:W-:Y:S02]  /*19150*/  ISETP.GT.AND P5, PT, R0.reuse, 0xc0, P4 ;  /* 0x000000c00000780c */ /* 0x040fe400027a4270 */
[C---:B------:R-:W-:Y:S01]  /*19160*/  ISETP.GT.AND P6, PT, R0.reuse, 0xc8, P6 ;  /* 0x000000c80000780c */ /* 0x040fe200037c4270 */
[----:B------:R-:W-:Y:S01]  /*19170*/  FMUL R77, R77, UR13 ;  /* 0x0000000d4d4d7c20 */ /* 0x000fe20008400000 */
[----:B------:R-:W-:Y:S01]  /*19180*/  ISETP.GT.AND P4, PT, R0, 0xc8, P4 ;  /* 0x000000c80000780c */ /* 0x000fe20002784270 */
[----:B------:R-:W-:-:S03]  /*19190*/  FMUL R78, R78, UR13 ;  /* 0x0000000d4e4e7c20 */ /* 0x000fc60008400000 */
[----:B------:R-:W-:-:S05]  /*191a0*/  F2FP.F16.F32.PACK_AB R77, RZ, R77 ;  /* 0x0000004dff4d723e */ /* 0x000fca00000000ff */
[----:B-1----:R-:W-:Y:S02]  /*191b0*/  @P5 IMAD.MOV.U32 R2, RZ, RZ, R4 ;  /* 0x000000ffff025224 */ /* 0x002fe400078e0004 */
[----:B------:R-:W-:Y:S01]  /*191c0*/  @P5 IMAD.MOV.U32 R3, RZ, RZ, R5 ;  /* 0x000000ffff035224 */ /* 0x000fe200078e0005 */
[----:B------:R-:W-:Y:S01]  /*191d0*/  F2FP.F16.F32.PACK_AB R78, RZ, R78 ;  /* 0x0000004eff4e723e */ /* 0x000fe200000000ff */
[----:B------:R-:W-:-:S03]  /*191e0*/  FMUL R79, R79, UR13 ;  /* 0x0000000d4f4f7c20 */ /* 0x000fc60008400000 */
[----:B------:R1:W-:Y:S01]  /*191f0*/  @P5 STG.E.U16 desc[UR24][R2.64+0xd2], R77 ;  /* 0x0000d24d02005986 */ /* 0x0003e2000c101518 */
[----:B------:R-:W-:Y:S02]  /*19200*/  ISETP.GT.AND P5, PT, R0, 0xc0, P2 ;  /* 0x000000c00000780c */ /* 0x000fe400017a4270 */
[----:B------:R-:W-:Y:S01]  /*19210*/  F2FP.F16.F32.PACK_AB R79, RZ, R79 ;  /* 0x0000004fff4f723e */ /* 0x000fe200000000ff */
[----:B-1----:R-:W-:Y:S02]  /*19220*/  @P6 IMAD.MOV.U32 R2, RZ, RZ, R14 ;  /* 0x000000ffff026224 */ /* 0x002fe400078e000e */
[----:B------:R-:W-:-:S05]  /*19230*/  @P6 IMAD.MOV.U32 R3, RZ, RZ, R15 ;  /* 0x000000ffff036224 */ /* 0x000fca00078e000f */
[----:B------:R1:W-:Y:S01]  /*19240*/  @P6 STG.E.U16 desc[UR24][R2.64+0xd0], R78 ;  /* 0x0000d04e02006986 */ /* 0x0003e2000c101518 */
[----:B------:R-:W-:Y:S01]  /*19250*/  FMUL R80, R80, UR13 ;  /* 0x0000000d50507c20 */ /* 0x000fe20008400000 */
[----:B-1----:R-:W-:Y:S02]  /*19260*/  @P4 IMAD.MOV.U32 R2, RZ, RZ, R14 ;  /* 0x000000ffff024224 */ /* 0x002fe400078e000e */
[----:B------:R-:W-:-:S05]  /*19270*/  @P4 IMAD.MOV.U32 R3, RZ, RZ, R15 ;  /* 0x000000ffff034224 */ /* 0x000fca00078e000f */
[----:B------:R1:W-:Y:S01]  /*19280*/  @P4 STG.E.U16 desc[UR24][R2.64+0xd2], R79 ;  /* 0x0000d24f02004986 */ /* 0x0003e2000c101518 */
[C---:B------:R-:W-:Y:S02]  /*19290*/  ISETP.GT.AND P4, PT, R0.reuse, 0xc0, P3 ;  /* 0x000000c00000780c */ /* 0x040fe40001f84270 */
[C---:B------:R-:W-:Y:S01]  /*192a0*/  ISETP.GT.AND P2, PT, R0.reuse, 0xc8, P2 ;  /* 0x000000c80000780c */ /* 0x040fe20001744270 */
[----:B------:R-:W-:Y:S01]  /*192b0*/  FMUL R81, R81, UR13 ;  /* 0x0000000d51517c20 */ /* 0x000fe20008400000 */
[----:B------:R-:W-:Y:S02]  /*192c0*/  F2FP.F16.F32.PACK_AB R80, RZ, R80 ;  /* 0x00000050ff50723e */ /* 0x000fe400000000ff */
[----:B------:R-:W-:Y:S01]  /*192d0*/  ISETP.GT.AND P3, PT, R0, 0xc8, P3 ;  /* 0x000000c80000780c */ /* 0x000fe20001f64270 */
[----:B-1----:R-:W-:Y:S02]  /*192e0*/  @P5 IMAD.MOV.U32 R2, RZ, RZ, R4 ;  /* 0x000000ffff025224 */ /* 0x002fe400078e0004 */
[----:B------:R-:W-:Y:S01]  /*192f0*/  @P5 IMAD.MOV.U32 R3, RZ, RZ, R5 ;  /* 0x000000ffff035224 */ /* 0x000fe200078e0005 */
[----:B------:R-:W-:Y:S01]  /*19300*/  F2FP.F16.F32.PACK_AB R81, RZ, R81 ;  /* 0x00000051ff51723e */ /* 0x000fe200000000ff */
[----:B------:R-:W-:-:S03]  /*19310*/  FMUL R82, R82, UR13 ;  /* 0x0000000d52527c20 */ /* 0x000fc60008400000 */
[----:B------:R1:W-:Y:S01]  /*19320*/  @P5 STG.E.U16 desc[UR24][R2.64+0xe0], R80 ;  /* 0x0000e05002005986 */ /* 0x0003e2000c101518 */
[C---:B------:R-:W-:Y:S02]  /*19330*/  ISETP.GT.AND P6, PT, R0.reuse, 0xc0, P0 ;  /* 0x000000c00000780c */ /* 0x040fe400007c4270 */
[C---:B------:R-:W-:Y:S02]  /*19340*/  ISETP.GT.AND P5, PT, R0.reuse, 0xc0, P1 ;  /* 0x000000c00000780c */ /* 0x040fe40000fa4270 */
[----:B------:R-:W-:Y:S01]  /*19350*/  ISETP.GT.AND P0, PT, R0, 0xc8, P0 ;  /* 0x000000c80000780c */ /* 0x000fe20000704270 */
[----:B-1----:R-:W-:Y:S02]  /*19360*/  @P4 IMAD.MOV.U32 R2, RZ, RZ, R4 ;  /* 0x000000ffff024224 */ /* 0x002fe400078e0004 */
[----:B------:R-:W-:Y:S01]  /*19370*/  @P4 IMAD.MOV.U32 R3, RZ, RZ, R5 ;  /* 0x000000ffff034224 */ /* 0x000fe200078e0005 */
[----:B------:R-:W-:Y:S01]  /*19380*/  F2FP.F16.F32.PACK_AB R82, RZ, R82 ;  /* 0x00000052ff52723e */ /* 0x000fe200000000ff */
[----:B------:R-:W-:-:S03]  /*19390*/  FMUL R83, R83, UR13 ;  /* 0x0000000d53537c20 */ /* 0x000fc60008400000 */
[----:B------:R1:W-:Y:S01]  /*193a0*/  @P4 STG.E.U16 desc[UR24][R2.64+0xe2], R81 ;  /* 0x0000e25102004986 */ /* 0x0003e2000c101518 */
[----:B------:R-:W-:Y:S01]  /*193b0*/  FMUL R84, R84, UR13 ;  /* 0x0000000d54547c20 */ /* 0x000fe20008400000 */
[----:B------:R-:W-:Y:S01]  /*193c0*/  ISETP.GT.AND P1, PT, R0, 0xc8, P1 ;  /* 0x000000c80000780c */ /* 0x000fe20000f24270 */
[----:B------:R-:W-:Y:S01]  /*193d0*/  FMUL R85, R85, UR13 ;  /* 0x0000000d55557c20 */ /* 0x000fe20008400000 */
[----:B------:R-:W-:Y:S01]  /*193e0*/  F2FP.F16.F32.PACK_AB R83, RZ, R83 ;  /* 0x00000053ff53723e */ /* 0x000fe200000000ff */
[----:B------:R-:W-:Y:S01]  /*193f0*/  FMUL R86, R86, UR13 ;  /* 0x0000000d56567c20 */ /* 0x000fe20008400000 */
[----:B-1----:R-:W-:Y:S02]  /*19400*/  @P2 IMAD.MOV.U32 R2, RZ, RZ, R14 ;  /* 0x000000ffff022224 */ /* 0x002fe400078e000e */
[----:B------:R-:W-:-:S05]  /*19410*/  @P2 IMAD.MOV.U32 R3, RZ, RZ, R15 ;  /* 0x000000ffff032224 */ /* 0x000fca00078e000f */
[----:B------:R1:W-:Y:S01]  /*19420*/  @P2 STG.E.U16 desc[UR24][R2.64+0xe0], R82 ;  /* 0x0000e05202002986 */ /* 0x0003e2000c101518 */
[----:B------:R-:W-:Y:S01]  /*19430*/  F2FP.F16.F32.PACK_AB R84, RZ, R84 ;  /* 0x00000054ff54723e */ /* 0x000fe200000000ff */
[----:B------:R-:W-:Y:S01]  /*19440*/  @P5 IMAD.MOV.U32 R6, RZ, RZ, R4 ;  /* 0x000000ffff065224 */ /* 0x000fe200078e0004 */
[----:B------:R-:W-:Y:S01]  /*19450*/  F2FP.F16.F32.PACK_AB R85, RZ, R85 ;  /* 0x00000055ff55723e */ /* 0x000fe200000000ff */
[----:B------:R-:W-:Y:S01]  /*19460*/  @P5 IMAD.MOV.U32 R7, RZ, RZ, R5 ;  /* 0x000000ffff075224 */ /* 0x000fe200078e0005 */
[----:B------:R-:W-:Y:S01]  /*19470*/  F2FP.F16.F32.PACK_AB R86, RZ, R86 ;  /* 0x00000056ff56723e */ /* 0x000fe200000000ff */
[----:B-1----:R-:W-:Y:S02]  /*19480*/  @P3 IMAD.MOV.U32 R2, RZ, RZ, R14 ;  /* 0x000000ffff023224 */ /* 0x002fe400078e000e */
[----:B------:R-:W-:-:S05]  /*19490*/  @P3 IMAD.MOV.U32 R3, RZ, RZ, R15 ;  /* 0x000000ffff033224 */ /* 0x000fca00078e000f */
[----:B------:R1:W-:Y:S04]  /*194a0*/  @P3 STG.E.U16 desc[UR24][R2.64+0xe2], R83 ;  /* 0x0000e25302003986 */ /* 0x0003e8000c101518 */
[----:B------:R2:W-:Y:S04]  /*194b0*/  @P6 STG.E.U16 desc[UR24][R4.64+0xf0], R84 ;  /* 0x0000f05404006986 */ /* 0x0005e8000c101518 */
[----:B------:R2:W-:Y:S01]  /*194c0*/  @P5 STG.E.U16 desc[UR24][R6.64+0xf2], R85 ;  /* 0x0000f25506005986 */ /* 0x0005e2000c101518 */
[----:B-1----:R-:W-:Y:S02]  /*194d0*/  @P0 IMAD.MOV.U32 R2, RZ, RZ, R14 ;  /* 0x000000ffff020224 */ /* 0x002fe400078e000e */
[----:B------:R-:W-:-:S02]  /*194e0*/  @P0 IMAD.MOV.U32 R3, RZ, RZ, R15 ;  /* 0x000000ffff030224 */ /* 0x000fc400078e000f */
[----:B------:R-:W-:-:S03]  /*194f0*/  FMUL R87, R87, UR13 ;  /* 0x0000000d57577c20 */ /* 0x000fc60008400000 */
[----:B------:R2:W-:Y:S01]  /*19500*/  @P0 STG.E.U16 desc[UR24][R2.64+0xf0], R86 ;  /* 0x0000f05602000986 */ /* 0x0005e2000c101518 */
[----:B------:R-:W-:Y:S05]  /*19510*/  @!P1 EXIT ;  /* 0x000000000000994d */ /* 0x000fea0003800000 */
[----:B------:R-:W-:-:S05]  /*19520*/  F2FP.F16.F32.PACK_AB R87, RZ, R87 ;  /* 0x00000057ff57723e */ /* 0x000fca00000000ff */
[----:B------:R-:W-:Y:S01]  /*19530*/  STG.E.U16 desc[UR24][R14.64+0xf2], R87 ;  /* 0x0000f2570e007986 */ /* 0x000fe2000c101518 */
[----:B------:R-:W-:Y:S05]  /*19540*/  EXIT ;  /* 0x000000000000794d */ /* 0x000fea0003800000 */
.L_x_13:
[----:B------:R-:W-:-:S13]  /*19550*/  ISETP.NE.AND P0, PT, RZ, UR9, PT ;  /* 0x00000009ff007c0c */ /* 0x000fda000bf05270 */
[----:B------:R-:W-:Y:S05]  /*19560*/  @P0 EXIT ;  /* 0x000000000000094d */ /* 0x000fea0003800000 */
[----:B------:R-:W-:-:S13]  /*19570*/  ELECT P0, URZ, PT ;  /* 0x00000000003f782f */ /* 0x000fda0003800000 */
[----:B------:R-:W-:Y:S05]  /*19580*/  @!P0 BRA `(.L_x_528) ;  /* 0x0000000800308947 */ /* 0x000fea0003800000 */
[----:B------:R-:W-:-:S06]  /*19590*/  UISETP.GE.AND UP0, UPT, UR47, 0x1, UPT ;  /* 0x000000012f00788c */ /* 0x000fcc000bf06270 */
[----:B------:R-:W-:-:S13]  /*195a0*/  PLOP3.LUT P0, PT, PT, PT, UP0, 0x80, 0x0 ;  /* 0x000000000000781c */ /* 0x000fda0003f0f008 */
[----:B------:R-:W-:Y:S05]  /*195b0*/  @!P0 BRA `(.L_x_528) ;  /* 0x0000000800248947 */ /* 0x000fea0003800000 */
[----:B------:R-:W0:Y:S01]  /*195c0*/  S2R R10, SR_CgaCtaId ;  /* 0x00000000000a7919 */ /* 0x000e220000008800 */
[----:B------:R-:W1:Y:S01]  /*195d0*/  LDC.64 R2, c[0x0][0x4d8] ;  /* 0x00013600ff027b82 */ /* 0x000e620000000a00 */
[----:B------:R-:W-:Y:S01]  /*195e0*/  ULDC.64 UR8, c[0x0][0x4b0] ;  /* 0x00012c0000087ab9 */ /* 0x000fe20000000a00 */
[----:B------:R-:W-:Y:S01]  /*195f0*/  LOP3.LUT P0, RZ, R6, 0x1f, RZ, 0xc0, !PT ;  /* 0x0000001f06ff7812 */ /* 0x000fe2000780c0ff */
[----:B------:R-:W-:Y:S01]  /*19600*/  IMAD.U32 R0, RZ, RZ, UR9 ;  /* 0x00000009ff007e24 */ /* 0x000fe2000f8e00ff */
[C---:B------:R-:W-:Y:S01]  /*19610*/  ISETP.NE.AND P2, PT, R9.reuse, RZ, PT ;  /* 0x000000ff0900720c */ /* 0x040fe20003f45270 */
[----:B------:R-:W-:Y:S01]  /*19620*/  IMAD.U32 R12, RZ, RZ, UR14 ;  /* 0x0000000eff0c7e24 */ /* 0x000fe2000f8e00ff */
[----:B------:R-:W-:Y:S01]  /*19630*/  ISETP.NE.OR P0, PT, R9, RZ, !P0 ;  /* 0x000000ff0900720c */ /* 0x000fe20004705670 */
[----:B------:R-:W-:Y:S02]  /*19640*/  IMAD.U32 R5, RZ, RZ, UR8 ;  /* 0x00000008ff057e24 */ /* 0x000fe4000f8e00ff */
[----:B------:R-:W-:-:S02]  /*19650*/  IMAD.SHL.U32 R11, R7, 0x100, RZ ;  /* 0x00000100070b7824 */ /* 0x000fc400078e00ff */
[----:B------:R-:W-:Y:S02]  /*19660*/  IMAD.SHL.U32 R12, R12, 0x80, RZ ;  /* 0x000000800c0c7824 */ /* 0x000fe400078e00ff */
[----:B------:R-:W-:Y:S02]  /*19670*/  IMAD.MOV.U32 R4, RZ, RZ, 0x1 ;  /* 0x00000001ff047424 */ /* 0x000fe400078e00ff */
[----:B------:R-:W-:Y:S02]  /*19680*/  IMAD.U32 R6, RZ, RZ, UR5 ;  /* 0x00000005ff067e24 */ /* 0x000fe4000f8e00ff */
[----:B------:R-:W-:Y:S02]  /*19690*/  IMAD.MOV.U32 R17, RZ, RZ, RZ ;  /* 0x000000ffff117224 */ /* 0x000fe400078e00ff */
[C---:B------:R-:W-:Y:S02]  /*196a0*/  VIADD R13, R11.reuse, 0x40 ;  /* 0x000000400b0d7836 */ /* 0x040fe40000000000 */
[----:B------:R-:W-:-:S02]  /*196b0*/  VIADD R15, R11, 0x80 ;  /* 0x000000800b0f7836 */ /* 0x000fc40000000000 */
[----:B------:R-:W-:Y:S02]  /*196c0*/  VIADD R16, R11, 0xc0 ;  /* 0x000000c00b107836 */ /* 0x000fe40000000000 */
[----:B-1----:R-:W-:Y:S02]  /*196d0*/  IMAD R9, R0, UR7, R3 ;  /* 0x0000000700097c24 */ /* 0x002fe4000f8e0203 */
[----:B------:R-:W-:Y:S02]  /*196e0*/  IMAD.U32 R3, RZ, RZ, UR6 ;  /* 0x00000006ff037e24 */ /* 0x000fe4000f8e00ff */
[----:B------:R-:W-:Y:S02]  /*196f0*/  IMAD R8, R5, UR15, R2 ;  /* 0x0000000f05087c24 */ /* 0x000fe4000f8e0202 */
[----:B0-----:R-:W-:Y:S01]  /*19700*/  IMAD.SHL.U32 R0, R10, 0x800, RZ ;  /* 0x000008000a007824 */ /* 0x001fe200078e00ff */
[----:B------:R-:W-:Y:S01]  /*19710*/  LOP3.LUT R3, R3, 0x2, RZ, 0xfc, !PT ;  /* 0x0000000203037812 */ /* 0x000fe200078efcff */
[----:B------:R-:W-:-:S02]  /*19720*/  IMAD.MOV.U32 R5, RZ, RZ, RZ ;  /* 0x000000ffff057224 */ /* 0x000fc400078e00ff */
[----:B------:R-:W-:Y:S01]  /*19730*/  IMAD.SHL.U32 R2, R10, 0x20, RZ ;  /* 0x000000200a027824 */ /* 0x000fe200078e00ff */
[----:B------:R-:W-:Y:S01]  /*19740*/  LOP3.LUT R0, R0, 0x800, RZ, 0xc0, !PT ;  /* 0x0000080000007812 */ /* 0x000fe200078ec0ff */
[----:B------:R-:W-:-:S07]  /*19750*/  VIADD R18, R12, 0x40 ;  /* 0x000000400c127836 */ /* 0x000fce0000000000 */
.L_x_532:
[----:B------:R-:W0:Y:S01]  /*19760*/  S2R R10, SR_CgaCtaId ;  /* 0x00000000000a7919 */ /* 0x000e220000008800 */
[----:B------:R-:W-:-:S04]  /*19770*/  MOV R7, 0x400 ;  /* 0x0000040000077802 */ /* 0x000fc80000000f00 */
[----:B0-----:R-:W-:Y:S02]  /*19780*/  LEA R14, R10, R7, 0x18 ;  /* 0x000000070a0e7211 */ /* 0x001fe400078ec0ff */
[----:B------:R-:W-:-:S03]  /*19790*/  SHF.L.U32 R7, R4, 0x1f, RZ ;  /* 0x0000001f04077819 */ /* 0x000fc600000006ff */
[----:B------:R-:W-:-:S07]  /*197a0*/  IMAD R10, R5, 0x8, R14 ;  /* 0x00000008050a7824 */ /* 0x000fce00078e020e */
.L_x_529:
[----:B0-----:R0:W1:Y:S02]  /*197b0*/  SYNCS.PHASECHK.TRANS64.TRYWAIT P1, [R10+URZ+0x30020], R7 ;  /* 0x030020070a0075a7 */ /* 0x001064000802017f */
[----:B-1----:R-:W-:Y:S05]  /*197c0*/  @!P1 NANOSLEEP.SYNCS 0x989680 ;  /* 0x009896800000995d */ /* 0x002fea0003900000 */
[----:B------:R-:W1:Y:S02]  /*197d0*/  @!P1 SYNCS.PHASECHK.TRANS64 P1, [R10+URZ+0x30020], R7 ;  /* 0x030020070a0095a7 */ /* 0x000e64000802007f */
[----:B-1----:R-:W-:Y:S05]  /*197e0*/  @!P1 BRA `(.L_x_529) ;  /* 0xfffffffc00f09947 */ /* 0x002fea000383ffff */
[----:B0-----:R-:W0:Y:S02]  /*197f0*/  @!P2 LDC R7, c[0x0][0x500] ;  /* 0x00014000ff07ab82 */ /* 0x001e240000000800 */
[----:B0-----:R0:W-:Y:S02]  /*19800*/  @!P2 SYNCS.ARRIVE.TRANS64 RZ, [R10+URZ+0x30000], R7 ;  /* 0x030000070affa9a7 */ /* 0x0011e4000800003f */
[----:B0-----:R-:W-:-:S04]  /*19810*/  PRMT R7, R3, 0x9910, RZ ;  /* 0x0000991003077816 */ /* 0x001fc800000000ff */
[----:B------:R-:W-:-:S13]  /*19820*/  ISETP.NE.AND P1, PT, R7, 0x2, PT ;  /* 0x000000020700780c */ /* 0x000fda0003f25270 */
[----:B------:R-:W-:Y:S05]  /*19830*/  @P1 BRA `(.L_x_530) ;  /* 0x0000000000041947 */ /* 0x000fea0003800000 */
[----:B------:R-:W-:Y:S01]  /*19840*/  BPT.TRAP 0x1 ;  /* 0x000000040000795c */ /* 0x000fe20000300000 */
.L_x_530:
[----:B------:R-:W-:Y:S05]  /*19850*/  @P0 BRA `(.L_x_531) ;  /* 0x0000000000040947 */ /* 0x000fea0003800000 */
[----:B------:R-:W-:Y:S01]  /*19860*/  BPT.TRAP 0x1 ;  /* 0x000000040000795c */ /* 0x000fe20000300000 */
.L_x_531:
[----:B------:R-:W-:Y:S01]  /*19870*/  R2UR UR31, R17 ;  /* 0x00000000111f72ca */ /* 0x000fe200000e0000 */
[----:B------:R-:W-:Y:S01]  /*19880*/  ULDC UR20, c[0x0][0x48c] ;  /* 0x0001230000147ab9 */ /* 0x000fe20000000800 */
[----:B------:R-:W-:Y:S01]  /*19890*/  R2UR UR25, R2 ;  /* 0x00000000021972ca */ /* 0x000fe200000e0000 */
[----:B------:R-:W-:Y:S01]  /*198a0*/  UISETP.NE.AND UP0, UPT, UR20, 0x1, UPT ;  /* 0x000000011400788c */ /* 0x000fe2000bf05270 */
[C---:B------:R-:W-:Y:S01]  /*198b0*/  IMAD R7, R5.reuse, 0x2000, R0 ;  /* 0x0000200005077824 */ /* 0x040fe200078e0200 */
[----:B------:R-:W-:Y:S01]  /*198c0*/  R2UR UR28, R5 ;  /* 0x00000000051c72ca */ /* 0x000fe200000e0000 */
[----:B------:R-:W-:Y:S01]  /*198d0*/  ULDC.64 UR40, c[0x0][0x4b8] ;  /* 0x00012e0000287ab9 */ /* 0x000fe20000000a00 */
[----:B------:R-:W-:Y:S01]  /*198e0*/  R2UR UR4, R14 ;  /* 0x000000000e0472ca */ /* 0x000fe200000e0000 */
[----:B------:R-:W-:Y:S01]  /*198f0*/  IMAD R7, R7, 0x2, R14 ;  /* 0x0000000207077824 */ /* 0x000fe200078e020e */
[----:B------:R-:W-:Y:S01]  /*19900*/  R2UR UR29, R10 ;  /* 0x000000000a1d72ca */ /* 0x000fe200000e0000 */
[----:B------:R-:W-:Y:S01]  /*19910*/  ULDC.64 UR42, c[0x0][0x4d0] ;  /* 0x00013400002a7ab9 */ /* 0x000fe20000000a00 */
[----:B------:R-:W-:Y:S01]  /*19920*/  PRMT R10, R8, 0x40, R9 ;  /* 0x00000040080a7816 */ /* 0x000fe20000000009 */
[----:B------:R-:W-:Y:S01]  /*19930*/  VIADD R5, R5, 0x1 ;  /* 0x0000000105057836 */ /* 0x000fe20000000000 */
[----:B------:R-:W-:Y:S01]  /*19940*/  USHF.L.U32 UR31, UR31, 0x6, URZ ;  /* 0x000000061f1f7899 */ /* 0x000fe2000800063f */
[----:B------:R-:W-:Y:S01]  /*19950*/  R2UR UR8, R7 ;  /* 0x00000000070872ca */ /* 0x000fe200000e0000 */
[----:B------:R-:W-:Y:S01]  /*19960*/  @UP0 ULDC.64 UR18, c[0x0][0x490] ;  /* 0x0001240000120ab9 */ /* 0x000fe20000000a00 */
[----:B------:R-:W-:Y:S01]  /*19970*/  @UP0 ULDC.64 UR12, c[0x0][0x490] ;  /* 0x00012400000c0ab9 */ /* 0x000fe20000000a00 */
[----:B------:R-:W-:Y:S01]  /*19980*/  ULOP3.LUT UR25, UR31, 0x20, UR25, 0xf8, !UPT ;  /* 0x000000201f197892 */ /* 0x000fe2000f8ef819 */
[----:B------:R-:W-:Y:S01]  /*19990*/  IMAD.MOV.U32 R7, RZ, RZ, 0x3 ;  /* 0x00000003ff077424 */ /* 0x000fe200078e00ff */
[----:B------:R-:W-:Y:S01]  /*199a0*/  R2UR UR46, R10 ;  /* 0x000000000a2e72ca */ /* 0x000fe200000e0000 */
[----:B------:R-:W-:Y:S01]  /*199b0*/  ULEA UR28, UR28, UR4, 0xf ;  /* 0x000000041c1c7291 */ /* 0x000fe2000f8e783f */
[----:B------:R-:W-:Y:S01]  /*199c0*/  R2UR UR30, R11 ;  /* 0x000000000b1e72ca */ /* 0x000fe200000e0000 */
[----:B------:R-:W-:Y:S01]  /*199d0*/  UIMAD.WIDE.U32 UR16, UR25, UR18, URZ ;  /* 0x00000012191072a5 */ /* 0x000fe2000f8e003f */
[----:B------:R-:W-:Y:S01]  /*199e0*/  R2UR UR4, R7 ;  /* 0x00000000070472ca */ /* 0x000fe200000e0000 */
[----:B------:R-:W-:Y:S01]  /*199f0*/  UIMAD.WIDE.U32 UR10, UR25, UR12, URZ ;  /* 0x0000000c190a72a5 */ /* 0x000fe2000f8e003f */
[C---:B------:R-:W-:Y:S01]  /*19a00*/  ISETP.GT.AND P3, PT, R6.reuse, 0x1, PT ;  /* 0x000000010600780c */ /* 0x040fe20003f64270 */
[----:B------:R-:W-:Y:S01]  /*19a10*/  UMOV UR9, UR25 ;  /* 0x0000001900097c82 */ /* 0x000fe20008000000 */
[----:B------:R-:W-:Y:S01]  /*19a20*/  UMOV UR12, UR25 ;  /* 0x00000019000c7c82 */ /* 0x000fe20008000000 */
[----:B------:R-:W-:Y:S01]  /*19a30*/  @UP0 USHF.R.U32.HI UR12, URZ, UR19, UR17 ;  /* 0x000000133f0c0299 */ /* 0x000fe20008011611 */
[----:B------:R-:W-:Y:S01]  /*19a40*/  ISETP.NE.AND P1, PT, R5, 0x4, PT ;  /* 0x000000040500780c */ /* 0x000fe20003f25270 */
[----:B------:R-:W-:Y:S01]  /*19a50*/  @UP0 USHF.R.U32.HI UR9, URZ, UR13, UR11 ;  /* 0x0000000d3f090299 */ /* 0x000fe2000801160b */
[----:B------:R-:W-:Y:S01]  /*19a60*/  VIADD R6, R6, 0xffffffff ;  /* 0xffffffff06067836 */ /* 0x000fe20000000000 */
[----:B------:R-:W-:Y:S01]  /*19a70*/  ULDC UR17, c[0x0][0x498] ;  /* 0x0001260000117ab9 */ /* 0x000fe20000000800 */
[----:B------:R-:W-:Y:S01]  /*19a80*/  ULDC.64 UR10, c[0x0][0x198] ;  /* 0x00006600000a7ab9 */ /* 0x000fe20000000a00 */
[----:B------:R-:W-:Y:S01]  /*19a90*/  UISETP.NE.AND UP0, UPT, UR17, 0x1, UPT ;  /* 0x000000011100788c */ /* 0x000fe2000bf05270 */
[----:B------:R-:W-:Y:S01]  /*19aa0*/  SEL R7, RZ, 0x1, P1 ;  /* 0x00000001ff077807 */ /* 0x000fe20000800000 */
[----:B------:R-:W-:Y:S01]  /*19ab0*/  UIADD3 UR44, UP1, UR10, 0xf0, URZ ;  /* 0x000000f00a2c7890 */ /* 0x000fe2000ff3e03f */
[----:B------:R-:W-:Y:S01]  /*19ac0*/  VIADD R17, R17, 0x1 ;  /* 0x0000000111117836 */ /* 0x000fe20000000000 */
[----:B------:R-:W-:Y:S01]  /*19ad0*/  UIADD3 UR48, UP2, UR10, 0x1f0, URZ ;  /* 0x000001f00a307890 */ /* 0x000fe2000ff5e03f */
[----:B------:R-:W-:Y:S01]  /*19ae0*/  LOP3.LUT R4, R4, R7, RZ, 0x3c, !PT ;  /* 0x0000000704047212 */ /* 0x000fe200078e3cff */
[----:B------:R-:W-:Y:S01]  /*19af0*/  UIADD3 UR26, -UR9, URZ, URZ ;  /* 0x0000003f091a7290 */ /* 0x000fe2000fffe13f */
[----:B------:R-:W-:Y:S01]  /*19b00*/  SEL R5, R5, RZ, P1 ;  /* 0x000000ff05057207 */ /* 0x000fe20000800000 */
[----:B------:R-:W-:-:S02]  /*19b10*/  UIADD3 UR34, -UR12, URZ, URZ ;  /* 0x0000003f0c227290 */ /* 0x000fc4000fffe13f */
[----:B------:R-:W-:Y:S01]  /*19b20*/  UIADD3.X UR45, URZ, UR11, URZ, UP1, !UPT ;  /* 0x0000000b3f2d7290 */ /* 0x000fe20008ffe43f */
[----:B------:R-:W-:Y:S01]  /*19b30*/  @UP0 ULDC UR18, c[0x0][0x49c] ;  /* 0x0001270000120ab9 */ /* 0x000fe20000000800 */
[----:B------:R-:W-:Y:S01]  /*19b40*/  @UP0 ULDC UR10, c[0x0][0x49c] ;  /* 0x00012700000a0ab9 */ /* 0x000fe20000000800 */
[----:B------:R-:W-:Y:S02]  /*19b50*/  UIADD3.X UR49, URZ, UR11, URZ, UP2, !UPT ;  /* 0x0000000b3f317290 */ /* 0x000fe400097fe43f */
[----:B------:R-:W-:Y:S02]  /*19b60*/  UIMAD.WIDE.U32 UR18, UR9, UR18, URZ ;  /* 0x00000012091272a5 */ /* 0x000fe4000f8e003f */
[----:B------:R-:W-:Y:S01]  /*19b70*/  UIMAD.WIDE.U32 UR10, UR12, UR10, URZ ;  /* 0x0000000a0c0a72a5 */ /* 0x000fe2000f8e003f */
[----:B------:R-:W-:Y:S01]  /*19b80*/  @UP0 ULDC UR38, c[0x0][0x4a0] ;  /* 0x0001280000260ab9 */ /* 0x000fe20000000800 */
[----:B------:R-:W-:Y:S01]  /*19b90*/  UIMAD UR26, UR20, UR26, UR25 ;  /* 0x0000001a141a72a4 */ /* 0x000fe2000f8e0219 */
[----:B------:R-:W-:Y:S01]  /*19ba0*/  @UP0 ULDC UR50, c[0x0][0x4a0] ;  /* 0x0001280000320ab9 */ /* 0x000fe20000000800 */
[----:B------:R-:W-:Y:S01]  /*19bb0*/  UMOV UR21, UR9 ;  /* 0x0000000900157c82 */ /* 0x000fe20008000000 */
[----:B------:R-:W-:Y:S01]  /*19bc0*/  UIMAD UR20, UR20, UR34, UR25 ;  /* 0x00000022141472a4 */ /* 0x000fe2000f8e0219 */
[----:B------:R-:W-:Y:S01]  /*19bd0*/  R2UR UR34, R13 ;  /* 0x000000000d2272ca */ /* 0x000fe200000e0000 */
[----:B------:R-:W-:Y:S01]  /*19be0*/  UMOV UR13, UR12 ;  /* 0x0000000c000d7c82 */ /* 0x000fe20008000000 */
[----:B------:R-:W-:Y:S01]  /*19bf0*/  @UP0 USHF.R.U32.HI UR21, URZ, UR38, UR19 ;  /* 0x000000263f150299 */ /* 0x000fe20008011613 */
[----:B------:R-:W-:Y:S01]  /*19c00*/  R2UR UR38, R15 ;  /* 0x000000000f2672ca */ /* 0x000fe200000e0000 */
[----:B------:R-:W-:Y:S01]  /*19c10*/  @UP0 USHF.R.U32.HI UR13, URZ, UR50, UR11 ;  /* 0x000000323f0d0299 */ /* 0x000fe2000801160b */
[----:B------:R-:W-:Y:S01]  /*19c20*/  R2UR UR18, R12 ;  /* 0x000000000c1272ca */ /* 0x000fe200000e0000 */
[----:B------:R-:W-:Y:S01]  /*19c30*/  UIMAD UR11, UR20, UR40, UR42 ;  /* 0x00000028140b72a4 */ /* 0x000fe2000f8e022a */
[----:B------:R-:W-:Y:S01]  /*19c40*/  R2UR UR10, R18 ;  /* 0x00000000120a72ca */ /* 0x000fe200000e0000 */
[----:B------:R-:W-:-:S02]  /*19c50*/  UIADD3 UR20, -UR21, URZ, URZ ;  /* 0x0000003f15147290 */ /* 0x000fc4000fffe13f */
[----:B------:R-:W-:Y:S02]  /*19c60*/  UIADD3 UR25, -UR13, URZ, URZ ;  /* 0x0000003f0d197290 */ /* 0x000fe4000fffe13f */
[----:B------:R-:W-:Y:S01]  /*19c70*/  UIMAD UR19, UR26, UR40, UR42 ;  /* 0x000000281a1372a4 */ /* 0x000fe2000f8e022a */
[----:B------:R-:W-:Y:S01]  /*19c80*/  R2UR UR26, R16 ;  /* 0x00000000101a72ca */ /* 0x000fe200000e0000 */
[----:B------:R-:W-:Y:S02]  /*19c90*/  UIADD3 UR29, UR29, 0x30000, URZ ;  /* 0x000300001d1d7890 */ /* 0x000fe4000fffe03f */
[----:B------:R-:W-:Y:S02]  /*19ca0*/  UIMAD UR20, UR17, UR20, UR9 ;  /* 0x00000014111472a4 */ /* 0x000fe4000f8e0209 */
[----:B------:R-:W-:Y:S02]  /*19cb0*/  UIADD3 UR32, UR28, 0x2000, URZ ;  /* 0x000020001c207890 */ /* 0x000fe4000fffe03f */
[----:B------:R-:W-:-:S02]  /*19cc0*/  UIMAD UR12, UR17, UR25, UR12 ;  /* 0x00000019110c72a4 */ /* 0x000fc4000f8e020c */
[----:B------:R-:W-:Y:S02]  /*19cd0*/  UIADD3 UR36, UR28, 0x4000, URZ ;  /* 0x000040001c247890 */ /* 0x000fe4000fffe03f */
[----:B------:R-:W-:Y:S02]  /*19ce0*/  UIADD3 UR24, UR28, 0x6000, URZ ;  /* 0x000060001c187890 */ /* 0x000fe4000fffe03f */
[----:B------:R-:W-:Y:S02]  /*19cf0*/  UIADD3 UR16, UR8, 0x20000, URZ ;  /* 0x0002000008107890 */ /* 0x000fe4000fffe03f */
[----:B------:R-:W-:Y:S02]  /*19d00*/  UIMAD UR20, UR20, UR41, UR43 ;  /* 0x00000029141472a4 */ /* 0x000fe4000f8e022b */
[----:B------:R-:W-:Y:S02]  /*19d10*/  UPRMT UR4, UR46, 0x5410, UR4 ;  /* 0x000054102e047896 */ /* 0x000fe40008000004 */
[----:B------:R-:W-:-:S02]  /*19d20*/  UIADD3 UR8, UR8, 0x22000, URZ ;  /* 0x0002200008087890 */ /* 0x000fc4000fffe03f */
[----:B------:R-:W-:Y:S01]  /*19d30*/  UIMAD UR12, UR12, UR41, UR43 ;  /* 0x000000290c0c72a4 */ /* 0x000fe2000f8e022b */
[----:B------:R-:W-:Y:S01]  /*19d40*/  UMOV UR22, 0x0 ;  /* 0x0000000000167882 */ /* 0x000fe20000000000 */
[----:B------:R-:W-:Y:S01]  /*19d50*/  UMOV UR23, 0x10000000 ;  /* 0x1000000000177882 */ /* 0x000fe20000000000 */
[----:B------:R-:W-:Y:S01]  /*19d60*/  UMOV UR33, UR29 ;  /* 0x0000001d00217c82 */ /* 0x000fe20008000000 */
[----:B------:R-:W-:Y:S01]  /*19d70*/  UMOV UR35, UR31 ;  /* 0x0000001f00237c82 */ /* 0x000fe20008000000 */
[----:B------:R-:W-:Y:S01]  /*19d80*/  UMOV UR37, UR29 ;  /* 0x0000001d00257c82 */ /* 0x000fe20008000000 */
[----:B------:R-:W-:Y:S01]  /*19d90*/  UMOV UR39, UR31 ;  /* 0x0000001f00277c82 */ /* 0x000fe20008000000 */
[----:B------:R0:W-:Y:S01]  /*19da0*/  UTMALDG.2D [UR28], [UR44], desc[UR22] ;  /* 0x0000161c2c0075b4 */ /* 0x0001e20008009000 */
[----:B------:R-:W-:Y:S01]  /*19db0*/  UMOV UR27, UR31 ;  /* 0x0000001f001b7c82 */ /* 0x000fe20008000000 */
[----:B------:R-:W-:Y:S01]  /*19dc0*/  UMOV UR25, UR29 ;  /* 0x0000001d00197c82 */ /* 0x000fe20008000000 */
[----:B------:R-:W-:Y:S01]  /*19dd0*/  UMOV UR17, UR29 ;  /* 0x0000001d00117c82 */ /* 0x000fe20008000000 */
[----:B------:R-:W-:Y:S01]  /*19de0*/  UMOV UR9, UR29 ;  /* 0x0000001d00097c82 */ /* 0x000fe20008000000 */
[----:B------:R0:W-:Y:S01]  /*19df0*/  UTMALDG.2D [UR32], [UR44], desc[UR22] ;  /* 0x000016202c0075b4 */ /* 0x0001e20008009000 */
[----:B------:R0:W-:Y:S01]  /*19e00*/  UTMALDG.2D [UR36], [UR44], desc[UR22] ;  /* 0x000016242c0075b4 */ /* 0x0001e20008009000 */
[----:B------:R0:W-:Y:S01]  /*19e10*/  UTMALDG.2D [UR24], [UR44], desc[UR22] ;  /* 0x000016182c0075b4 */ /* 0x0001e20008009000 */
[----:B------:R0:W-:Y:S01]  /*19e20*/  UTMALDG.4D.IM2COL.MULTICAST [UR16], [UR48], UR4 ;  /* 0x00000010300073b4 */ /* 0x0001e20008058804 */
[----:B------:R0:W-:Y:S02]  /*19e30*/  UTMALDG.4D.IM2COL.MULTICAST [UR8], [UR48], UR4 ;  /* 0x00000008300073b4 */ /* 0x0001e40008058804 */
[----:B0-----:R-:W-:Y:S05]  /*19e40*/  @P3 BRA `(.L_x_532) ;  /* 0xfffffff800443947 */ /* 0x001fea000383ffff */
.L_x_528:
[----:B------:R-:W-:Y:S05]  /*19e50*/  WARPSYNC.ALL ;  /* 0x0000000000007948 */ /* 0x000fea0003800000 */
[----:B------:R-:W-:-:S13]  /*19e60*/  ELECT P0, URZ, PT ;  /* 0x00000000003f782f */ /* 0x000fda0003800000 */
[----:B------:R-:W-:Y:S05]  /*19e70*/  @!P0 EXIT ;  /* 0x000000000000894d */ /* 0x000fea0003800000 */
[----:B------:R-:W-:-:S04]  /*19e80*/  ULOP3.LUT UR6, UR6, 0x2, URZ, 0xfc, !UPT ;  /* 0x0000000206067892 */ /* 0x000fc8000f8efc3f */
[----:B------:R-:W-:-:S06]  /*19e90*/  UISETP.NE.AND UP0, UPT, UR6, 0x3, UPT ;  /* 0x000000030600788c */ /* 0x000fcc000bf05270 */
[----:B------:R-:W-:-:S13]  /*19ea0*/  PLOP3.LUT P0, PT, PT, PT, UP0, 0x80, 0x0 ;  /* 0x000000000000781c */ /* 0x000fda0003f0f008 */
[----:B------:R-:W-:Y:S05]  /*19eb0*/  @!P0 BRA `(.L_x_533) ;  /* 0x0000000000048947 */ /* 0x000fea0003800000 */
[----:B------:R-:W-:Y:S01]  /*19ec0*/  BPT.TRAP 0x1 ;  /* 0x000000040000795c */ /* 0x000fe20000300000 */
.L_x_533:
[----:B------:R-:W0:Y:S01]  /*19ed0*/  S2UR UR7, SR_CgaCtaId ;  /* 0x00000000000779c3 */ /* 0x000e220000008800 */
[----:B------:R-:W-:Y:S01]  /*19ee0*/  ULOP3.LUT UP0, URZ, UR5, 0x4, URZ, 0xc0, !UPT ;  /* 0x00000004053f7892 */ /* 0x000fe2000f80c03f */
[----:B------:R-:W-:Y:S01]  /*19ef0*/  UMOV UR6, 0x400 ;  /* 0x0000040000067882 */ /* 0x000fe20000000000 */
[----:B------:R-:W-:Y:S02]  /*19f00*/  USHF.L.U32 UR4, UR5, 0x3, URZ ;  /* 0x0000000305047899 */ /* 0x000fe4000800063f */
[----:B------:R-:W-:Y:S02]  /*19f10*/  USEL UR8, URZ, 0x1, UP0 ;  /* 0x000000013f087887 */ /* 0x000fe40008000000 */
[----:B------:R-:W-:-:S04]  /*19f20*/  ULOP3.LUT UR5, UR5, 0x3, URZ, 0xc0, !UPT ;  /* 0x0000000305057892 */ /* 0x000fc8000f8ec03f */
[----:B------:R-:W-:-:S05]  /*19f30*/  IMAD.U32 R0, RZ, RZ, UR8 ;  /* 0x00000008ff007e24 */ /* 0x000fca000f8e00ff */
[----:B------:R-:W-:Y:S01]  /*19f40*/  SHF.L.U32 R0, R0, 0x1f, RZ ;  /* 0x0000001f00007819 */ /* 0x000fe200000006ff */
[----:B0-----:R-:W-:Y:S02]  /*19f50*/  ULEA UR7, UR7, UR6, 0x18 ;  /* 0x0000000607077291 */ /* 0x001fe4000f8ec03f */
[----:B------:R-:W-:Y:S02]  /*19f60*/  ULOP3.LUT UR6, UR4, 0x18, URZ, 0xc0, !UPT ;  /* 0x0000001804067892 */ /* 0x000fe4000f8ec03f */
[----:B------:R-:W-:-:S04]  /*19f70*/  UIADD3 UR4, UR7, 0x30020, URZ ;  /* 0x0003002007047890 */ /* 0x000fc8000fffe03f */
[----:B------:R-:W-:-:S12]  /*19f80*/  UIADD3 UR6, UR4, UR6, URZ ;  /* 0x0000000604067290 */ /* 0x000fd8000fffe03f */
.L_x_534:
[----:B0-----:R-:W-:-:S04]  /*19f90*/  IMAD.U32 R3, RZ, RZ, UR6 ;  /* 0x00000006ff037e24 */ /* 0x001fc8000f8e00ff */
[----:B------:R0:W1:Y:S03]  /*19fa0*/  SYNCS.PHASECHK.TRANS64.TRYWAIT P0, [R3+URZ], R0 ;  /* 0x00000000030075a7 */ /* 0x000066000800017f */
[----:B-1----:R-:W-:Y:S05]  /*19fb0*/  @!P0 NANOSLEEP.SYNCS 0x989680 ;  /* 0x009896800000895d */ /* 0x002fea0003900000 */
[----:B------:R-:W1:Y:S02]  /*19fc0*/  @!P0 SYNCS.PHASECHK.TRANS64 P0, [R3+URZ], R0 ;  /* 0x00000000030085a7 */ /* 0x000e64000800007f */
[----:B-1----:R-:W-:Y:S05]  /*19fd0*/  @!P0 BRA `(.L_x_534) ;  /* 0xfffffffc00ec8947 */ /* 0x002fea000383ffff */
[----:B------:R-:W-:-:S04]  /*19fe0*/  UIADD3 UR5, UR5, 0x1, URZ ;  /* 0x0000000105057890 */ /* 0x000fc8000fffe03f */
[----:B------:R-:W-:Y:S02]  /*19ff0*/  UISETP.EQ.XOR UP0, UPT, UR5, 0x4, !UP0 ;  /* 0x000000040500788c */ /* 0x000fe4000c702a70 */
[----:B------:R-:W-:Y:S02]  /*1a000*/  UISETP.NE.AND UP1, UPT, UR5, 0x4, UPT ;  /* 0x000000040500788c */ /* 0x000fe4000bf25270 */
[----:B------:R-:W-:Y:S02]  /*1a010*/  USEL UR6, URZ, 0x1, !UP0 ;  /* 0x000000013f067887 */ /* 0x000fe4000c000000 */
[----:B------:R-:W-:-:S04]  /*1a020*/  USEL UR5, UR5, URZ, UP1 ;  /* 0x0000003f05057287 */ /* 0x000fc80008800000 */
[----:B0-----:R-:W-:Y:S01]  /*1a030*/  IMAD.U32 R0, RZ, RZ, UR6 ;  /* 0x00000006ff007e24 */ /* 0x001fe2000f8e00ff */
[----:B------:R-:W-:-:S04]  /*1a040*/  ULEA UR7, UR5, UR4, 0x3 ;  /* 0x0000000405077291 */ /* 0x000fc8000f8e183f */
[----:B------:R-:W-:-:S08]  /*1a050*/  SHF.L.U32 R0, R0, 0x1f, RZ ;  /* 0x0000001f00007819 */ /* 0x000fd000000006ff */
.L_x_535:
[----:B0-----:R-:W-:-:S04]  /*1a060*/  IMAD.U32 R3, RZ, RZ, UR7 ;  /* 0x00000007ff037e24 */ /* 0x001fc8000f8e00ff */
[----:B------:R0:W1:Y:S03]  /*1a070*/  SYNCS.PHASECHK.TRANS64.TRYWAIT P0, [R3+URZ], R0 ;  /* 0x00000000030075a7 */ /* 0x000066000800017f */
[----:B-1----:R-:W-:Y:S05]  /*1a080*/  @!P0 NANOSLEEP.SYNCS 0x989680 ;  /* 0x009896800000895d */ /* 0x002fea0003900000 */
[----:B------:R-:W1:Y:S02]  /*1a090*/  @!P0 SYNCS.PHASECHK.TRANS64 P0, [R3+URZ], R0 ;  /* 0x00000000030085a7 */ /* 0x000e64000800007f */
[----:B-1----:R-:W-:Y:S05]  /*1a0a0*/  @!P0 BRA `(.L_x_535) ;  /* 0xfffffffc00ec8947 */ /* 0x002fea000383ffff */
[----:B------:R-:W-:-:S04]  /*1a0b0*/  UIADD3 UR5, UR5, 0x1, URZ ;  /* 0x0000000105057890 */ /* 0x000fc8000fffe03f */
[----:B------:R-:W-:Y:S02]  /*1a0c0*/  UISETP.EQ.XOR UP0, UPT, UR5, 0x4, UP0 ;  /* 0x000000040500788c */ /* 0x000fe40008702a70 */
[----:B------:R-:W-:Y:S02]  /*1a0d0*/  UISETP.NE.AND UP1, UPT, UR5, 0x4, UPT ;  /* 0x000000040500788c */ /* 0x000fe4000bf25270 */
[----:B------:R-:W-:Y:S02]  /*1a0e0*/  USEL UR6, URZ, 0x1, !UP0 ;  /* 0x000000013f067887 */ /* 0x000fe4000c000000 */
[----:B------:R-:W-:-:S04]  /*1a0f0*/  USEL UR5, UR5, URZ, UP1 ;  /* 0x0000003f05057287 */ /* 0x000fc80008800000 */
[----:B0-----:R-:W-:Y:S01]  /*1a100*/  IMAD.U32 R0, RZ, RZ, UR6 ;  /* 0x00000006ff007e24 */ /* 0x001fe2000f8e00ff */
[----:B------:R-:W-:-:S04]  /*1a110*/  ULEA UR7, UR5, UR4, 0x3 ;  /* 0x0000000405077291 */ /* 0x000fc8000f8e183f */
[----:B------:R-:W-:-:S08]  /*1a120*/  SHF.L.U32 R0, R0, 0x1f, RZ ;  /* 0x0000001f00007819 */ /* 0x000fd000000006ff */
.L_x_536:
        /* <DEDUP_REMOVED lines=13> */
.L_x_537:
[----:B0-----:R-:W-:-:S04]  /*1a200*/  IMAD.U32 R3, RZ, RZ, UR5 ;  /* 0x00000005ff037e24 */ /* 0x001fc8000f8e00ff */
[----:B------:R0:W1:Y:S03]  /*1a210*/  SYNCS.PHASECHK.TRANS64.TRYWAIT P0, [R3+URZ], R0 ;  /* 0x00000000030075a7 */ /* 0x000066000800017f */
[----:B-1----:R-:W-:Y:S05]  /*1a220*/  @!P0 NANOSLEEP.SYNCS 0x989680 ;  /* 0x009896800000895d */ /* 0x002fea0003900000 */
[----:B------:R-:W1:Y:S02]  /*1a230*/  @!P0 SYNCS.PHASECHK.TRANS64 P0, [R3+URZ], R0 ;  /* 0x00000000030085a7 */ /* 0x000e64000800007f */
[----:B-1----:R-:W-:Y:S05]  /*1a240*/  @P0 EXIT ;  /* 0x000000000000094d */ /* 0x002fea0003800000 */
[----:B------:R-:W-:Y:S05]  /*1a250*/  BRA `(.L_x_537) ;  /* 0xfffffffc00e87947 */ /* 0x000fea000383ffff */
.L_x_538:
[----:B------:R-:W-:-:S00]  /*1a260*/  BRA `(.L_x_538) ;  /* 0xfffffffc00fc7947 */ /* 0x000fc0000383ffff */
[----:B------:R-:W-:-:S00]  /*1a270*/  NOP ;  /* 0x0000000000007918 */ /* 0x000fc00000000000 */
        /* <DEDUP_REMOVED lines=8> */
.L_x_539:


//--------------------- .nv.shared._ZN7cutlass13device_kernelINS_4conv6kernel13ConvUniversalINS1_16ConvProblemShapeILNS1_8OperatorE2ELi2EEENS1_10collective14CollectiveConvINS1_46MainloopSm90TmaGmmaWarpSpecializedImplicitGemmILS5_2ELi4ELi2EN4cute5tupleIJNSA_1CILi2EEENSC_ILi1EEESE_EEENS1_36KernelImplicitTmaWarpSpecializedSm90ELi1EEENSB_IJNSC_ILi256EEENSB_IJNSC_ILi128EEEEEENSB_IJNSC_ILi64EEEEEEEEENS_6half_tESO_NSA_8TiledMMAINSA_8MMA_AtomIJNSA_4SM904GMMA26MMA_64x128x16_F32F16F16_SSILNSS_5MajorE1ELSU_1ELNSS_7ScaleInE1ELSV_1EEEEEENSA_6LayoutINSB_IJSE_SE_SE_EEENSB_IJNSC_ILi0EEES10_S10_EEEEENSB_IJNSA_10UnderscoreES13_S13_EEEEENS7_6detail26Sm90ImplicitGemmTileTraitsINSA_13SM90_TMA_LOADENSA_14ComposedLayoutINSA_7SwizzleILi3ELi4ELi3EEENSA_18smem_ptr_flag_bitsILi16EEENSY_INSB_IJNSB_IJSL_NSC_ILi4EEEEEENSB_IJNSC_ILi8EEES1G_EEENSB_IJSE_S1E_EEEEEENSB_IJNSB_IJSE_NSC_ILi4096EEEEEENSB_IJSL_NSC_ILi512EEEEEENSB_IJS10_NSC_ILi16384EEEEEEEEEEEEEvEENS17_INSA_30SM90_TMA_LOAD_IM2COL_MULTICASTENS19_IS1B_S1D_NSY_INSB_IJNSB_IJSL_SD_EEES1H_S1I_EEENSB_IJS1L_S1N_NSB_IJS10_NSC_ILi8192EEEEEEEEEEEEEvEEEENS_8epilogue10collective6detail29Sm90TmaWarpSpecializedAdapterINS25_15DefaultEpilogueISO_NSB_IJlNSB_IJSE_llEEES10_EEES2A_NS24_6thread17LinearCombinationISO_Li1EffLNS2B_9ScaleType4KindE0ELNS_15FloatRoundStyleE2ESO_EENS_4gemm15EpilogueDefaultEEEEEvvEEEEvNT_6ParamsE --------------------------
	.section	.nv.shared._ZN7cutlass13device_kernelINS_4conv6kernel13ConvUniversalINS1_16ConvProblemShapeILNS1_8OperatorE2ELi2EEENS1_10collective14CollectiveConvINS1_46MainloopSm90TmaGmmaWarpSpecializedImplicitGemmILS5_2ELi4ELi2EN4cute5tupleIJNSA_1CILi2EEENSC_ILi1EEESE_EEENS1_36KernelImplicitTmaWarpSpecializedSm90ELi1EEENSB_IJNSC_ILi256EEENSB_IJNSC_ILi128EEEEEENSB_IJNSC_ILi64EEEEEEEEENS_6half_tESO_NSA_8TiledMMAINSA_8MMA_AtomIJNSA_4SM904GMMA26MMA_64x128x16_F32F16F16_SSILNSS_5MajorE1ELSU_1ELNSS_7ScaleInE1ELSV_1EEEEEENSA_6LayoutINSB_IJSE_SE_SE_EEENSB_IJNSC_ILi0EEES10_S10_EEEEENSB_IJNSA_10UnderscoreES13_S13_EEEEENS7_6detail26Sm90ImplicitGemmTileTraitsINSA_13SM90_TMA_LOADENSA_14ComposedLayoutINSA_7SwizzleILi3ELi4ELi3EEENSA_18smem_ptr_flag_bitsILi16EEENSY_INSB_IJNSB_IJSL_NSC_ILi4EEEEEENSB_IJNSC_ILi8EEES1G_EEENSB_IJSE_S1E_EEEEEENSB_IJNSB_IJSE_NSC_ILi4096EEEEEENSB_IJSL_NSC_ILi512EEEEEENSB_IJS10_NSC_ILi16384EEEEEEEEEEEEEvEENS17_INSA_30SM90_TMA_LOAD_IM2COL_MULTICASTENS19_IS1B_S1D_NSY_INSB_IJNSB_IJSL_SD_EEES1H_S1I_EEENSB_IJS1L_S1N_NSB_IJS10_NSC_ILi8192EEEEEEEEEEEEEvEEEENS_8epilogue10collective6detail29Sm90TmaWarpSpecializedAdapterINS25_15DefaultEpilogueISO_NSB_IJlNSB_IJSE_llEEES10_EEES2A_NS24_6thread17LinearCombinationISO_Li1EffLNS2B_9ScaleType4KindE0ELNS_15FloatRoundStyleE2ESO_EENS_4gemm15EpilogueDefaultEEEEEvvEEEEvNT_6ParamsE,"aw",@nobits
	.sectionflags	@""
	.align	16
	.zero		1024


//--------------------- .nv.shared.reserved.0     --------------------------
	.section	.nv.shared.reserved.0,"aw",@nobits
	.weak		__nv_reservedSMEM_offset_0_alias
	.size		__nv_reservedSMEM_offset_0_alias, 0, 0
	.other		__nv_reservedSMEM_offset_0_alias,@"STO_CUDA_RESERVED_SHARED STV_DEFAULT"
__nv_reservedSMEM_offset_0_alias:
	.zero		0


//--------------------- .nv.global                --------------------------
	.section	.nv.global,"aw",@nobits
.nv.global:
	.type		_ZN39_INTERNAL_fcc31403_4_k_cu_1f56748b_29664cute1_E,@object
	.size		_ZN39_INTERNAL_fcc31403_4_k_cu_1f56748b_29664cute1_E,(_ZN39_INTERNAL_fcc31403_4_k_cu_1f56748b_29664cuda3std3__45__cpo6cbeginE - _ZN39_INTERNAL_fcc31403_4_k_cu_1f56748b_29664cute1_E)
_ZN39_INTERNAL_fcc31403_4_k_cu_1f56748b_29664cute1_E:
	.zero		1
	.type		_ZN39_INTERNAL_fcc31403_4_k_cu_1f56748b_29664cuda3std3__45__cpo6cbeginE,@object
	.size		_ZN39_INTERNAL_fcc31403_4_k_cu_1f56748b_29664cuda3std3__45__cpo6cbeginE,(_ZN39_INTERNAL_fcc31403_4_k_cu_1f56748b_29664cuda3std3__48in_placeE - _ZN39_INTERNAL_fcc31403_4_k_cu_1f56748b_29664cuda3std3__45__cpo6cbeginE)
_ZN39_INTERNAL_fcc31403_4_k_cu_1f56748b_29664cuda3std3__45__cpo6cbeginE:
	.zero		1
	.type		_ZN39_INTERNAL_fcc31403_4_k_cu_1f56748b_29664cuda3std3__48in_placeE,@object
	.size		_ZN39_INTERNAL_fcc31403_4_k_cu_1f56748b_29664cuda3std3__48in_placeE,(_ZN39_INTERNAL_fcc31403_4_k_cu_1f56748b_29664cuda3std6ranges3__45__cpo9iter_moveE - _ZN39_INTERNAL_fcc31403_4_k_cu_1f56748b_29664cuda3std3__48in_placeE)
_ZN39_INTERNAL_fcc31403_4_k_cu_1f56748b_29664cuda3std3__48in_placeE:
	.zero		1
	.type		_ZN39_INTERNAL_fcc31403_4_k_cu_1f56748b_29664cuda3std6ranges3__45__cpo9iter_moveE,@object
	.size		_ZN39_INTERNAL_fcc31403_4_k_cu_1f56748b_29664cuda3std6ranges3__45__cpo9iter_moveE,(_ZN39_INTERNAL_fcc31403_4_k_cu_1f56748b_29664cuda3std3__45__cpo5beginE - _ZN39_INTERNAL_fcc31403_4_k_cu_1f56748b_29664cuda3std6ranges3__45__cpo9iter_moveE)
_ZN39_INTERNAL_fcc31403_4_k_cu_1f56748b_29664cuda3std6ranges3__45__cpo9iter_moveE:
	.zero		1
	.type		_ZN39_INTERNAL_fcc31403_4_k_cu_1f56748b_29664cuda3std3__45__cpo5beginE,@object
	.size		_ZN39_INTERNAL_fcc31403_4_k_cu_1f56748b_29664cuda3std3__45__cpo5beginE,(_ZN39_INTERNAL_fcc31403_4_k_cu_1f56748b_29664cuda3std3__441_GLOBAL__N__fcc31403_4_k_cu_1f56748b_29666ignoreE - _ZN39_INTERNAL_fcc31403_4_k_cu_1f56748b_29664cuda3std3__45__cpo5beginE)
_ZN39_INTERNAL_fcc31403_4_k_cu_1f56748b_29664cuda3std3__45__cpo5beginE:
	.zero		1
	.type		_ZN39_INTERNAL_fcc31403_4_k_cu_1f56748b_29664cuda3std3__441_GLOBAL__N__fcc31403_4_k_cu_1f56748b_29666ignoreE,@object
	.size		_ZN39_INTERNAL_fcc31403_4_k_cu_1f56748b_29664cuda3std3__441_GLOBAL__N__fcc31403_4_k_cu_1f56748b_29666ignoreE,(_ZN39_INTERNAL_fcc31403_4_k_cu_1f56748b_29664cute7productE - _ZN39_INTERNAL_fcc31403_4_k_cu_1f56748b_29664cuda3std3__441_GLOBAL__N__fcc31403_4_k_cu_1f56748b_29666ignoreE)
_ZN39_INTERNAL_fcc31403_4_k_cu_1f56748b_29664cuda3std3__441_GLOBAL__N__fcc31403_4_k_cu_1f56748b_29666ignoreE:
	.zero		1
	.type		_ZN39_INTERNAL_fcc31403_4_k_cu_1f56748b_29664cute7productE,@object
	.size		_ZN39_INTERNAL_fcc31403_4_k_cu_1f56748b_29664cute7productE,(_ZN39_INTERNAL_fcc31403_4_k_cu_1f56748b_29664cuda3std3__45__cpo3endE - _ZN39_INTERNAL_fcc31403_4_k_cu_1f56748b_29664cute7productE)
_ZN39_INTERNAL_fcc31403_4_k_cu_1f56748b_29664cute7productE:
	.zero		1
	.type		_ZN39_INTERNAL_fcc31403_4_k_cu_1f56748b_29664cuda3std3__45__cpo3endE,@object
	.size		_ZN39_INTERNAL_fcc31403_4_k_cu_1f56748b_29664cuda3std3__45__cpo3endE,(_ZN39_INTERNAL_fcc31403_4_k_cu_1f56748b_29664cuda3std3__419piecewise_constructE - _ZN39_INTERNAL_fcc31403_4_k_cu_1f56748b_29664cuda3std3__45__cpo3endE)
_ZN39_INTERNAL_fcc31403_4_k_cu_1f56748b_29664cuda3std3__45__cpo3endE:
	.zero		1
	.type		_ZN39_INTERNAL_fcc31403_4_k_cu_1f56748b_29664cuda3std3__419piecewise_constructE,@object
	.size		_ZN39_INTERNAL_fcc31403_4_k_cu_1f56748b_29664cuda3std3__419piecewise_constructE,(_ZN39_INTERNAL_fcc31403_4_k_cu_1f56748b_29664cuda3std3__45__cpo4cendE - _ZN39_INTERNAL_fcc31403_4_k_cu_1f56748b_29664cuda3std3__419piecewise_constructE)
_ZN39_INTERNAL_fcc31403_4_k_cu_1f56748b_29664cuda3std3__419piecewise_constructE:
	.zero		1
	.type		_ZN39_INTERNAL_fcc31403_4_k_cu_1f56748b_29664cuda3std3__45__cpo4cendE,@object
	.size		_ZN39_INTERNAL_fcc31403_4_k_cu_1f56748b_29664cuda3std3__45__cpo4cendE,(_ZN39_INTERNAL_fcc31403_4_k_cu_1f56748b_29664cuda3std6ranges3__45__cpo4swapE - _ZN39_INTERNAL_fcc31403_4_k_cu_1f56748b_29664cuda3std3__45__cpo4cendE)
_ZN39_INTERNAL_fcc31403_4_k_cu_1f56748b_29664cuda3std3__45__cpo4cendE:
	.zero		1
	.type		_ZN39_INTERNAL_fcc31403_4_k_cu_1f56748b_29664cuda3std6ranges3__45__cpo4swapE,@object
	.size		_ZN39_INTERNAL_fcc31403_4_k_cu_1f56748b_29664cuda3std6ranges3__45__cpo4swapE,(.L_7 - _ZN39_INTERNAL_fcc31403_4_k_cu_1f56748b_29664cuda3std6ranges3__45__cpo4swapE)
_ZN39_INTERNAL_fcc31403_4_k_cu_1f56748b_29664cuda3std6ranges3__45__cpo4swapE:
	.zero		1
.L_7:


//--------------------- .nv.constant0._ZN7cutlass13device_kernelINS_4conv6kernel13ConvUniversalINS1_16ConvProblemShapeILNS1_8OperatorE2ELi2EEENS1_10collective14CollectiveConvINS1_46MainloopSm90TmaGmmaWarpSpecializedImplicitGemmILS5_2ELi4ELi2EN4cute5tupleIJNSA_1CILi2EEENSC_ILi1EEESE_EEENS1_36KernelImplicitTmaWarpSpecializedSm90ELi1EEENSB_IJNSC_ILi256EEENSB_IJNSC_ILi128EEEEEENSB_IJNSC_ILi64EEEEEEEEENS_6half_tESO_NSA_8TiledMMAINSA_8MMA_AtomIJNSA_4SM904GMMA26MMA_64x128x16_F32F16F16_SSILNSS_5MajorE1ELSU_1ELNSS_7ScaleInE1ELSV_1EEEEEENSA_6LayoutINSB_IJSE_SE_SE_EEENSB_IJNSC_ILi0EEES10_S10_EEEEENSB_IJNSA_10UnderscoreES13_S13_EEEEENS7_6detail26Sm90ImplicitGemmTileTraitsINSA_13SM90_TMA_LOADENSA_14ComposedLayoutINSA_7SwizzleILi3ELi4ELi3EEENSA_18smem_ptr_flag_bitsILi16EEENSY_INSB_IJNSB_IJSL_NSC_ILi4EEEEEENSB_IJNSC_ILi8EEES1G_EEENSB_IJSE_S1E_EEEEEENSB_IJNSB_IJSE_NSC_ILi4096EEEEEENSB_IJSL_NSC_ILi512EEEEEENSB_IJS10_NSC_ILi16384EEEEEEEEEEEEEvEENS17_INSA_30SM90_TMA_LOAD_IM2COL_MULTICASTENS19_IS1B_S1D_NSY_INSB_IJNSB_IJSL_SD_EEES1H_S1I_EEENSB_IJS1L_S1N_NSB_IJS10_NSC_ILi8192EEEEEEEEEEEEEvEEEENS_8epilogue10collective6detail29Sm90TmaWarpSpecializedAdapterINS25_15DefaultEpilogueISO_NSB_IJlNSB_IJSE_llEEES10_EEES2A_NS24_6thread17LinearCombinationISO_Li1EffLNS2B_9ScaleType4KindE0ELNS_15FloatRoundStyleE2ESO_EENS_4gemm15EpilogueDefaultEEEEEvvEEEEvNT_6ParamsE --------------------------
	.section	.nv.constant0._ZN7cutlass13device_kernelINS_4conv6kernel13ConvUniversalINS1_16ConvProblemShapeILNS1_8OperatorE2ELi2EEENS1_10collective14CollectiveConvINS1_46MainloopSm90TmaGmmaWarpSpecializedImplicitGemmILS5_2ELi4ELi2EN4cute5tupleIJNSA_1CILi2EEENSC_ILi1EEESE_EEENS1_36KernelImplicitTmaWarpSpecializedSm90ELi1EEENSB_IJNSC_ILi256EEENSB_IJNSC_ILi128EEEEEENSB_IJNSC_ILi64EEEEEEEEENS_6half_tESO_NSA_8TiledMMAINSA_8MMA_AtomIJNSA_4SM904GMMA26MMA_64x128x16_F32F16F16_SSILNSS_5MajorE1ELSU_1ELNSS_7ScaleInE1ELSV_1EEEEEENSA_6LayoutINSB_IJSE_SE_SE_EEENSB_IJNSC_ILi0EEES10_S10_EEEEENSB_IJNSA_10UnderscoreES13_S13_EEEEENS7_6detail26Sm90ImplicitGemmTileTraitsINSA_13SM90_TMA_LOADENSA_14ComposedLayoutINSA_7SwizzleILi3ELi4ELi3EEENSA_18smem_ptr_flag_bitsILi16EEENSY_INSB_IJNSB_IJSL_NSC_ILi4EEEEEENSB_IJNSC_ILi8EEES1G_EEENSB_IJSE_S1E_EEEEEENSB_IJNSB_IJSE_NSC_ILi4096EEEEEENSB_IJSL_NSC_ILi512EEEEEENSB_IJS10_NSC_ILi16384EEEEEEEEEEEEEvEENS17_INSA_30SM90_TMA_LOAD_IM2COL_MULTICASTENS19_IS1B_S1D_NSY_INSB_IJNSB_IJSL_SD_EEES1H_S1I_EEENSB_IJS1L_S1N_NSB_IJS10_NSC_ILi8192EEEEEEEEEEEEEvEEEENS_8epilogue10collective6detail29Sm90TmaWarpSpecializedAdapterINS25_15DefaultEpilogueISO_NSB_IJlNSB_IJSE_llEEES10_EEES2A_NS24_6thread17LinearCombinationISO_Li1EffLNS2B_9ScaleType4KindE0ELNS_15FloatRoundStyleE2ESO_EENS_4gemm15EpilogueDefaultEEEEEvvEEEEvNT_6ParamsE,"a",@progbits
	.sectionflags	@""
	.align	4
.nv.constant0._ZN7cutlass13device_kernelINS_4conv6kernel13ConvUniversalINS1_16ConvProblemShapeILNS1_8OperatorE2ELi2EEENS1_10collective14CollectiveConvINS1_46MainloopSm90TmaGmmaWarpSpecializedImplicitGemmILS5_2ELi4ELi2EN4cute5tupleIJNSA_1CILi2EEENSC_ILi1EEESE_EEENS1_36KernelImplicitTmaWarpSpecializedSm90ELi1EEENSB_IJNSC_ILi256EEENSB_IJNSC_ILi128EEEEEENSB_IJNSC_ILi64EEEEEEEEENS_6half_tESO_NSA_8TiledMMAINSA_8MMA_AtomIJNSA_4SM904GMMA26MMA_64x128x16_F32F16F16_SSILNSS_5MajorE1ELSU_1ELNSS_7ScaleInE1ELSV_1EEEEEENSA_6LayoutINSB_IJSE_SE_SE_EEENSB_IJNSC_ILi0EEES10_S10_EEEEENSB_IJNSA_10UnderscoreES13_S13_EEEEENS7_6detail26Sm90ImplicitGemmTileTraitsINSA_13SM90_TMA_LOADENSA_14ComposedLayoutINSA_7SwizzleILi3ELi4ELi3EEENSA_18smem_ptr_flag_bitsILi16EEENSY_INSB_IJNSB_IJSL_NSC_ILi4EEEEEENSB_IJNSC_ILi8EEES1G_EEENSB_IJSE_S1E_EEEEEENSB_IJNSB_IJSE_NSC_ILi4096EEEEEENSB_IJSL_NSC_ILi512EEEEEENSB_IJS10_NSC_ILi16384EEEEEEEEEEEEEvEENS17_INSA_30SM90_TMA_LOAD_IM2COL_MULTICASTENS19_IS1B_S1D_NSY_INSB_IJNSB_IJSL_SD_EEES1H_S1I_EEENSB_IJS1L_S1N_NSB_IJS10_NSC_ILi8192EEEEEEEEEEEEEvEEEENS_8epilogue10collective6detail29Sm90TmaWarpSpecializedAdapterINS25_15DefaultEpilogueISO_NSB_IJlNSB_IJSE_llEEES10_EEES2A_NS24_6thread17LinearCombinationISO_Li1EffLNS2B_9ScaleType4KindE0ELNS_15FloatRoundStyleE2ESO_EENS_4gemm15EpilogueDefaultEEEEEvvEEEEvNT_6ParamsE:
	.zero		1536


//--------------------- SYMBOLS --------------------------

	.type		.nv.reservedSmem.offset0,@object
	.size		.nv.reservedSmem.offset0,0x4
